//
// Generated by NVIDIA NVVM Compiler
//
// Compiler Build ID: CL-36424714
// Cuda compilation tools, release 13.0, V13.0.88
// Based on NVVM 20.0.0
//

.version 9.0
.target sm_100
.address_size 64

	// .globl	_Z17rms_normalizationPKfPfmm
.func  (.param .b64 func_retval0) __internal_accurate_pow
(
	.param .b64 __internal_accurate_pow_param_0
)
;

.visible .entry _Z17rms_normalizationPKfPfmm(
	.param .u64 .ptr .align 1 _Z17rms_normalizationPKfPfmm_param_0,
	.param .u64 .ptr .align 1 _Z17rms_normalizationPKfPfmm_param_1,
	.param .u64 _Z17rms_normalizationPKfPfmm_param_2,
	.param .u64 _Z17rms_normalizationPKfPfmm_param_3
)
{
	.reg .pred 	%p<70>;
	.reg .b32 	%r<64>;
	.reg .b32 	%f<59>;
	.reg .b64 	%rd<98>;
	.reg .b64 	%fd<92>;

	ld.param.u64 	%rd35, [_Z17rms_normalizationPKfPfmm_param_0];
	ld.param.u64 	%rd36, [_Z17rms_normalizationPKfPfmm_param_1];
	ld.param.u64 	%rd37, [_Z17rms_normalizationPKfPfmm_param_2];
	ld.param.u64 	%rd34, [_Z17rms_normalizationPKfPfmm_param_3];
	cvta.to.global.u64 	%rd1, %rd36;
	cvta.to.global.u64 	%rd2, %rd35;
	mov.u32 	%r9, %ctaid.x;
	mov.u32 	%r10, %ntid.x;
	mov.u32 	%r11, %tid.x;
	mad.lo.s32 	%r12, %r9, %r10, %r11;
	cvt.s64.s32 	%rd3, %r12;
	setp.le.u64 	%p2, %rd37, %rd3;
	@%p2 bra 	$L__BB0_45;
	setp.eq.s64 	%p3, %rd34, 0;
	mov.f32 	%f58, 0f00000000;
	@%p3 bra 	$L__BB0_33;
	mul.lo.s64 	%rd4, %rd34, %rd3;
	mov.f64 	%fd31, 0d4000000000000000;
	{
	.reg .b32 %temp; 
	mov.b64 	{%temp, %r1}, %fd31;
	}
	and.b32  	%r2, %r1, 2146435072;
	setp.eq.s32 	%p4, %r2, 1062207488;
	setp.lt.s32 	%p5, %r1, 0;
	selp.b32 	%r3, 0, 2146435072, %p5;
	and.b32  	%r13, %r1, 2147483647;
	setp.ne.s32 	%p6, %r13, 1071644672;
	and.pred  	%p1, %p4, %p6;
	setp.lt.u64 	%p7, %rd34, 4;
	mov.f32 	%f58, 0f00000000;
	mov.b64 	%rd91, 0;
	@%p7 bra 	$L__BB0_25;
	and.b64  	%rd91, %rd34, -4;
	shl.b64 	%rd39, %rd4, 2;
	add.s64 	%rd40, %rd39, %rd2;
	add.s64 	%rd87, %rd40, 8;
	mov.f32 	%f58, 0f00000000;
	or.b32  	%r20, %r3, -2147483648;
	selp.b32 	%r21, %r20, %r3, %p1;
	mov.u64 	%rd88, %rd91;
$L__BB0_4:
	setp.lt.s32 	%p8, %r1, 0;
	setp.eq.s32 	%p9, %r2, 1062207488;
	ld.global.f32 	%f2, [%rd87+-8];
	cvt.f64.f32 	%fd1, %f2;
	{
	.reg .b32 %temp; 
	mov.b64 	{%temp, %r4}, %fd1;
	}
	abs.f64 	%fd2, %fd1;
	{ // callseq 0, 0
	.param .b64 param0;
	st.param.f64 	[param0], %fd2;
	.param .b64 retval0;
	call.uni (retval0), 
	__internal_accurate_pow, 
	(
	param0
	);
	ld.param.f64 	%fd32, [retval0];
	} // callseq 0
	setp.lt.s32 	%p11, %r4, 0;
	neg.f64 	%fd34, %fd32;
	selp.f64 	%fd35, %fd34, %fd32, %p9;
	selp.f64 	%fd36, %fd35, %fd32, %p11;
	setp.eq.f32 	%p12, %f2, 0f00000000;
	selp.b32 	%r14, %r4, 0, %p9;
	or.b32  	%r15, %r14, 2146435072;
	selp.b32 	%r16, %r15, %r14, %p8;
	mov.b32 	%r17, 0;
	mov.b64 	%fd37, {%r17, %r16};
	selp.f64 	%fd87, %fd37, %fd36, %p12;
	add.f64 	%fd38, %fd1, 0d4000000000000000;
	{
	.reg .b32 %temp; 
	mov.b64 	{%temp, %r18}, %fd38;
	}
	and.b32  	%r19, %r18, 2146435072;
	setp.ne.s32 	%p13, %r19, 2146435072;
	@%p13 bra 	$L__BB0_9;
	setp.num.f32 	%p14, %f2, %f2;
	@%p14 bra 	$L__BB0_7;
	mov.f64 	%fd39, 0d4000000000000000;
	add.rn.f64 	%fd87, %fd1, %fd39;
	bra.uni 	$L__BB0_9;
$L__BB0_7:
	setp.neu.f64 	%p15, %fd2, 0d7FF0000000000000;
	@%p15 bra 	$L__BB0_9;
	selp.b32 	%r22, %r21, %r3, %p11;
	mov.b32 	%r23, 0;
	mov.b64 	%fd87, {%r23, %r22};
$L__BB0_9:
	setp.eq.f32 	%p20, %f2, 0f3F800000;
	selp.f64 	%fd40, 0d3FF0000000000000, %fd87, %p20;
	cvt.f64.f32 	%fd41, %f58;
	add.f64 	%fd42, %fd40, %fd41;
	cvt.rn.f32.f64 	%f3, %fd42;
	ld.global.f32 	%f4, [%rd87+-4];
	cvt.f64.f32 	%fd7, %f4;
	{
	.reg .b32 %temp; 
	mov.b64 	{%temp, %r5}, %fd7;
	}
	abs.f64 	%fd8, %fd7;
	{ // callseq 1, 0
	.param .b64 param0;
	st.param.f64 	[param0], %fd8;
	.param .b64 retval0;
	call.uni (retval0), 
	__internal_accurate_pow, 
	(
	param0
	);
	ld.param.f64 	%fd43, [retval0];
	} // callseq 1
	setp.lt.s32 	%p21, %r5, 0;
	neg.f64 	%fd45, %fd43;
	selp.f64 	%fd46, %fd45, %fd43, %p9;
	selp.f64 	%fd47, %fd46, %fd43, %p21;
	setp.eq.f32 	%p22, %f4, 0f00000000;
	selp.b32 	%r24, %r5, 0, %p9;
	or.b32  	%r25, %r24, 2146435072;
	selp.b32 	%r26, %r25, %r24, %p8;
	mov.b32 	%r27, 0;
	mov.b64 	%fd48, {%r27, %r26};
	selp.f64 	%fd88, %fd48, %fd47, %p22;
	add.f64 	%fd49, %fd7, 0d4000000000000000;
	{
	.reg .b32 %temp; 
	mov.b64 	{%temp, %r28}, %fd49;
	}
	and.b32  	%r29, %r28, 2146435072;
	setp.ne.s32 	%p23, %r29, 2146435072;
	@%p23 bra 	$L__BB0_14;
	setp.nan.f32 	%p24, %f4, %f4;
	@%p24 bra 	$L__BB0_13;
	setp.neu.f64 	%p25, %fd8, 0d7FF0000000000000;
	@%p25 bra 	$L__BB0_14;
	or.b32  	%r30, %r3, -2147483648;
	selp.b32 	%r31, %r30, %r3, %p1;
	selp.b32 	%r32, %r31, %r3, %p21;
	mov.b32 	%r33, 0;
	mov.b64 	%fd88, {%r33, %r32};
	bra.uni 	$L__BB0_14;
$L__BB0_13:
	mov.f64 	%fd50, 0d4000000000000000;
	add.rn.f64 	%fd88, %fd7, %fd50;
$L__BB0_14:
	setp.eq.f32 	%p30, %f4, 0f3F800000;
	selp.f64 	%fd51, 0d3FF0000000000000, %fd88, %p30;
	cvt.f64.f32 	%fd52, %f3;
	add.f64 	%fd53, %fd51, %fd52;
	cvt.rn.f32.f64 	%f5, %fd53;
	ld.global.f32 	%f6, [%rd87];
	cvt.f64.f32 	%fd13, %f6;
	{
	.reg .b32 %temp; 
	mov.b64 	{%temp, %r6}, %fd13;
	}
	abs.f64 	%fd14, %fd13;
	{ // callseq 2, 0
	.param .b64 param0;
	st.param.f64 	[param0], %fd14;
	.param .b64 retval0;
	call.uni (retval0), 
	__internal_accurate_pow, 
	(
	param0
	);
	ld.param.f64 	%fd54, [retval0];
	} // callseq 2
	setp.lt.s32 	%p31, %r6, 0;
	neg.f64 	%fd56, %fd54;
	selp.f64 	%fd57, %fd56, %fd54, %p9;
	selp.f64 	%fd58, %fd57, %fd54, %p31;
	setp.eq.f32 	%p32, %f6, 0f00000000;
	selp.b32 	%r34, %r6, 0, %p9;
	or.b32  	%r35, %r34, 2146435072;
	selp.b32 	%r36, %r35, %r34, %p8;
	mov.b32 	%r37, 0;
	mov.b64 	%fd59, {%r37, %r36};
	selp.f64 	%fd89, %fd59, %fd58, %p32;
	add.f64 	%fd60, %fd13, 0d4000000000000000;
	{
	.reg .b32 %temp; 
	mov.b64 	{%temp, %r38}, %fd60;
	}
	and.b32  	%r39, %r38, 2146435072;
	setp.ne.s32 	%p33, %r39, 2146435072;
	@%p33 bra 	$L__BB0_19;
	setp.nan.f32 	%p34, %f6, %f6;
	@%p34 bra 	$L__BB0_18;
	setp.neu.f64 	%p35, %fd14, 0d7FF0000000000000;
	@%p35 bra 	$L__BB0_19;
	or.b32  	%r40, %r3, -2147483648;
	selp.b32 	%r41, %r40, %r3, %p1;
	selp.b32 	%r42, %r41, %r3, %p31;
	mov.b32 	%r43, 0;
	mov.b64 	%fd89, {%r43, %r42};
	bra.uni 	$L__BB0_19;
$L__BB0_18:
	mov.f64 	%fd61, 0d4000000000000000;
	add.rn.f64 	%fd89, %fd13, %fd61;
$L__BB0_19:
	setp.eq.f32 	%p40, %f6, 0f3F800000;
	selp.f64 	%fd62, 0d3FF0000000000000, %fd89, %p40;
	cvt.f64.f32 	%fd63, %f5;
	add.f64 	%fd64, %fd62, %fd63;
	cvt.rn.f32.f64 	%f7, %fd64;
	ld.global.f32 	%f8, [%rd87+4];
	cvt.f64.f32 	%fd19, %f8;
	{
	.reg .b32 %temp; 
	mov.b64 	{%temp, %r7}, %fd19;
	}
	abs.f64 	%fd20, %fd19;
	{ // callseq 3, 0
	.param .b64 param0;
	st.param.f64 	[param0], %fd20;
	.param .b64 retval0;
	call.uni (retval0), 
	__internal_accurate_pow, 
	(
	param0
	);
	ld.param.f64 	%fd65, [retval0];
	} // callseq 3
	setp.lt.s32 	%p41, %r7, 0;
	neg.f64 	%fd67, %fd65;
	selp.f64 	%fd68, %fd67, %fd65, %p9;
	selp.f64 	%fd69, %fd68, %fd65, %p41;
	setp.eq.f32 	%p42, %f8, 0f00000000;
	selp.b32 	%r44, %r7, 0, %p9;
	or.b32  	%r45, %r44, 2146435072;
	selp.b32 	%r46, %r45, %r44, %p8;
	mov.b32 	%r47, 0;
	mov.b64 	%fd70, {%r47, %r46};
	selp.f64 	%fd90, %fd70, %fd69, %p42;
	add.f64 	%fd71, %fd19, 0d4000000000000000;
	{
	.reg .b32 %temp; 
	mov.b64 	{%temp, %r48}, %fd71;
	}
	and.b32  	%r49, %r48, 2146435072;
	setp.ne.s32 	%p43, %r49, 2146435072;
	@%p43 bra 	$L__BB0_24;
	setp.nan.f32 	%p44, %f8, %f8;
	@%p44 bra 	$L__BB0_23;
	setp.neu.f64 	%p45, %fd20, 0d7FF0000000000000;
	@%p45 bra 	$L__BB0_24;
	or.b32  	%r50, %r3, -2147483648;
	selp.b32 	%r51, %r50, %r3, %p1;
	selp.b32 	%r52, %r51, %r3, %p41;
	mov.b32 	%r53, 0;
	mov.b64 	%fd90, {%r53, %r52};
	bra.uni 	$L__BB0_24;
$L__BB0_23:
	mov.f64 	%fd72, 0d4000000000000000;
	add.rn.f64 	%fd90, %fd19, %fd72;
$L__BB0_24:
	setp.eq.f32 	%p47, %f8, 0f3F800000;
	selp.f64 	%fd73, 0d3FF0000000000000, %fd90, %p47;
	cvt.f64.f32 	%fd74, %f7;
	add.f64 	%fd75, %fd73, %fd74;
	cvt.rn.f32.f64 	%f58, %fd75;
	add.s64 	%rd88, %rd88, -4;
	add.s64 	%rd87, %rd87, 16;
	setp.ne.s64 	%p48, %rd88, 0;
	@%p48 bra 	$L__BB0_4;
$L__BB0_25:
	and.b64  	%rd90, %rd34, 3;
	setp.eq.s64 	%p49, %rd90, 0;
	@%p49 bra 	$L__BB0_33;
	or.b32  	%r60, %r3, -2147483648;
	selp.b32 	%r61, %r60, %r3, %p1;
$L__BB0_27:
	.pragma "nounroll";
	setp.lt.s32 	%p50, %r1, 0;
	setp.eq.s32 	%p51, %r2, 1062207488;
	add.s64 	%rd41, %rd91, %rd4;
	shl.b64 	%rd42, %rd41, 2;
	add.s64 	%rd43, %rd2, %rd42;
	ld.global.f32 	%f13, [%rd43];
	cvt.f64.f32 	%fd25, %f13;
	{
	.reg .b32 %temp; 
	mov.b64 	{%temp, %r8}, %fd25;
	}
	abs.f64 	%fd26, %fd25;
	{ // callseq 4, 0
	.param .b64 param0;
	st.param.f64 	[param0], %fd26;
	.param .b64 retval0;
	call.uni (retval0), 
	__internal_accurate_pow, 
	(
	param0
	);
	ld.param.f64 	%fd76, [retval0];
	} // callseq 4
	setp.lt.s32 	%p53, %r8, 0;
	neg.f64 	%fd78, %fd76;
	selp.f64 	%fd79, %fd78, %fd76, %p51;
	selp.f64 	%fd80, %fd79, %fd76, %p53;
	setp.eq.f32 	%p54, %f13, 0f00000000;
	selp.b32 	%r54, %r8, 0, %p51;
	or.b32  	%r55, %r54, 2146435072;
	selp.b32 	%r56, %r55, %r54, %p50;
	mov.b32 	%r57, 0;
	mov.b64 	%fd81, {%r57, %r56};
	selp.f64 	%fd91, %fd81, %fd80, %p54;
	add.f64 	%fd82, %fd25, 0d4000000000000000;
	{
	.reg .b32 %temp; 
	mov.b64 	{%temp, %r58}, %fd82;
	}
	and.b32  	%r59, %r58, 2146435072;
	setp.ne.s32 	%p55, %r59, 2146435072;
	@%p55 bra 	$L__BB0_32;
	setp.nan.f32 	%p56, %f13, %f13;
	@%p56 bra 	$L__BB0_31;
	setp.neu.f64 	%p57, %fd26, 0d7FF0000000000000;
	@%p57 bra 	$L__BB0_32;
	setp.lt.s32 	%p58, %r8, 0;
	selp.b32 	%r62, %r61, %r3, %p58;
	mov.b32 	%r63, 0;
	mov.b64 	%fd91, {%r63, %r62};
	bra.uni 	$L__BB0_32;
$L__BB0_31:
	mov.f64 	%fd83, 0d4000000000000000;
	add.rn.f64 	%fd91, %fd25, %fd83;
$L__BB0_32:
	setp.eq.f32 	%p59, %f13, 0f3F800000;
	selp.f64 	%fd84, 0d3FF0000000000000, %fd91, %p59;
	cvt.f64.f32 	%fd85, %f58;
	add.f64 	%fd86, %fd84, %fd85;
	cvt.rn.f32.f64 	%f58, %fd86;
	add.s64 	%rd44, %rd91, 1;
	and.b64  	%rd91, %rd44, 4294967295;
	add.s64 	%rd90, %rd90, -1;
	setp.ne.s64 	%p60, %rd90, 0;
	@%p60 bra 	$L__BB0_27;
$L__BB0_33:
	setp.eq.s64 	%p61, %rd34, 0;
	cvt.rn.f32.u64 	%f21, %rd34;
	div.rn.f32 	%f22, %f58, %f21;
	add.f32 	%f23, %f22, 0f3727C5AC;
	sqrt.rn.f32 	%f16, %f23;
	@%p61 bra 	$L__BB0_45;
	mul.lo.s64 	%rd17, %rd34, %rd3;
	and.b64  	%rd18, %rd34, 7;
	setp.lt.u64 	%p62, %rd34, 8;
	mov.b64 	%rd96, 0;
	@%p62 bra 	$L__BB0_37;
	and.b64  	%rd96, %rd34, -8;
	shl.b64 	%rd46, %rd17, 2;
	add.s64 	%rd47, %rd46, 16;
	add.s64 	%rd93, %rd2, %rd47;
	add.s64 	%rd92, %rd1, %rd47;
	mov.u64 	%rd94, %rd96;
$L__BB0_36:
	.pragma "nounroll";
	ld.global.f32 	%f24, [%rd93+-16];
	div.rn.f32 	%f25, %f24, %f16;
	st.global.f32 	[%rd92+-16], %f25;
	ld.global.f32 	%f26, [%rd93+-12];
	div.rn.f32 	%f27, %f26, %f16;
	st.global.f32 	[%rd92+-12], %f27;
	ld.global.f32 	%f28, [%rd93+-8];
	div.rn.f32 	%f29, %f28, %f16;
	st.global.f32 	[%rd92+-8], %f29;
	ld.global.f32 	%f30, [%rd93+-4];
	div.rn.f32 	%f31, %f30, %f16;
	st.global.f32 	[%rd92+-4], %f31;
	ld.global.f32 	%f32, [%rd93];
	div.rn.f32 	%f33, %f32, %f16;
	st.global.f32 	[%rd92], %f33;
	ld.global.f32 	%f34, [%rd93+4];
	div.rn.f32 	%f35, %f34, %f16;
	st.global.f32 	[%rd92+4], %f35;
	ld.global.f32 	%f36, [%rd93+8];
	div.rn.f32 	%f37, %f36, %f16;
	st.global.f32 	[%rd92+8], %f37;
	ld.global.f32 	%f38, [%rd93+12];
	div.rn.f32 	%f39, %f38, %f16;
	st.global.f32 	[%rd92+12], %f39;
	add.s64 	%rd94, %rd94, -8;
	add.s64 	%rd93, %rd93, 32;
	add.s64 	%rd92, %rd92, 32;
	setp.ne.s64 	%p63, %rd94, 0;
	@%p63 bra 	$L__BB0_36;
$L__BB0_37:
	setp.eq.s64 	%p64, %rd18, 0;
	@%p64 bra 	$L__BB0_45;
	and.b64  	%rd29, %rd34, 3;
	setp.lt.u64 	%p65, %rd18, 4;
	@%p65 bra 	$L__BB0_40;
	add.s64 	%rd48, %rd96, %rd17;
	shl.b64 	%rd49, %rd48, 2;
	add.s64 	%rd50, %rd2, %rd49;
	ld.global.f32 	%f40, [%rd50];
	div.rn.f32 	%f41, %f40, %f16;
	add.s64 	%rd51, %rd1, %rd49;
	st.global.f32 	[%rd51], %f41;
	add.s64 	%rd52, %rd96, 1;
	and.b64  	%rd53, %rd52, 4294967295;
	add.s64 	%rd54, %rd53, %rd17;
	shl.b64 	%rd55, %rd54, 2;
	add.s64 	%rd56, %rd2, %rd55;
	ld.global.f32 	%f42, [%rd56];
	div.rn.f32 	%f43, %f42, %f16;
	add.s64 	%rd57, %rd1, %rd55;
	st.global.f32 	[%rd57], %f43;
	add.s64 	%rd58, %rd96, 2;
	and.b64  	%rd59, %rd58, 4294967295;
	add.s64 	%rd60, %rd59, %rd17;
	shl.b64 	%rd61, %rd60, 2;
	add.s64 	%rd62, %rd2, %rd61;
	ld.global.f32 	%f44, [%rd62];
	div.rn.f32 	%f45, %f44, %f16;
	add.s64 	%rd63, %rd1, %rd61;
	st.global.f32 	[%rd63], %f45;
	add.s64 	%rd64, %rd96, 3;
	and.b64  	%rd65, %rd64, 4294967295;
	add.s64 	%rd66, %rd65, %rd17;
	shl.b64 	%rd67, %rd66, 2;
	add.s64 	%rd68, %rd2, %rd67;
	ld.global.f32 	%f46, [%rd68];
	div.rn.f32 	%f47, %f46, %f16;
	add.s64 	%rd69, %rd1, %rd67;
	st.global.f32 	[%rd69], %f47;
	add.s64 	%rd70, %rd96, 4;
	and.b64  	%rd96, %rd70, 4294967295;
$L__BB0_40:
	setp.eq.s64 	%p66, %rd29, 0;
	@%p66 bra 	$L__BB0_45;
	setp.eq.s64 	%p67, %rd29, 1;
	@%p67 bra 	$L__BB0_43;
	add.s64 	%rd71, %rd96, %rd17;
	shl.b64 	%rd72, %rd71, 2;
	add.s64 	%rd73, %rd2, %rd72;
	ld.global.f32 	%f48, [%rd73];
	div.rn.f32 	%f49, %f48, %f16;
	add.s64 	%rd74, %rd1, %rd72;
	st.global.f32 	[%rd74], %f49;
	add.s64 	%rd75, %rd96, 1;
	and.b64  	%rd76, %rd75, 4294967295;
	add.s64 	%rd77, %rd76, %rd17;
	shl.b64 	%rd78, %rd77, 2;
	add.s64 	%rd79, %rd2, %rd78;
	ld.global.f32 	%f50, [%rd79];
	div.rn.f32 	%f51, %f50, %f16;
	add.s64 	%rd80, %rd1, %rd78;
	st.global.f32 	[%rd80], %f51;
	add.s64 	%rd81, %rd96, 2;
	and.b64  	%rd96, %rd81, 4294967295;
$L__BB0_43:
	and.b64  	%rd82, %rd34, 1;
	setp.eq.b64 	%p68, %rd82, 1;
	not.pred 	%p69, %p68;
	@%p69 bra 	$L__BB0_45;
	add.s64 	%rd83, %rd96, %rd17;
	shl.b64 	%rd84, %rd83, 2;
	add.s64 	%rd85, %rd2, %rd84;
	ld.global.f32 	%f52, [%rd85];
	div.rn.f32 	%f53, %f52, %f16;
	add.s64 	%rd86, %rd1, %rd84;
	st.global.f32 	[%rd86], %f53;
$L__BB0_45:
	ret;

}
.func  (.param .b64 func_retval0) __internal_accurate_pow(
	.param .b64 __internal_accurate_pow_param_0
)
{
	.reg .pred 	%p<8>;
	.reg .b32 	%r<49>;
	.reg .b32 	%f<3>;
	.reg .b64 	%fd<109>;

	ld.param.f64 	%fd10, [__internal_accurate_pow_param_0];
	{
	.reg .b32 %temp; 
	mov.b64 	{%temp, %r46}, %fd10;
	}
	{
	.reg .b32 %temp; 
	mov.b64 	{%r45, %temp}, %fd10;
	}
	shr.u32 	%r47, %r46, 20;
	setp.gt.u32 	%p1, %r46, 1048575;
	@%p1 bra 	$L__BB1_2;
	mul.f64 	%fd11, %fd10, 0d4350000000000000;
	{
	.reg .b32 %temp; 
	mov.b64 	{%temp, %r46}, %fd11;
	}
	{
	.reg .b32 %temp; 
	mov.b64 	{%r45, %temp}, %fd11;
	}
	shr.u32 	%r16, %r46, 20;
	add.s32 	%r47, %r16, -54;
$L__BB1_2:
	add.s32 	%r48, %r47, -1023;
	and.b32  	%r17, %r46, -2146435073;
	or.b32  	%r18, %r17, 1072693248;
	mov.b64 	%fd107, {%r45, %r18};
	setp.lt.u32 	%p2, %r18, 1073127583;
	@%p2 bra 	$L__BB1_4;
	{
	.reg .b32 %temp; 
	mov.b64 	{%r19, %temp}, %fd107;
	}
	{
	.reg .b32 %temp; 
	mov.b64 	{%temp, %r20}, %fd107;
	}
	add.s32 	%r21, %r20, -1048576;
	mov.b64 	%fd107, {%r19, %r21};
	add.s32 	%r48, %r47, -1022;
$L__BB1_4:
	add.f64 	%fd12, %fd107, 0dBFF0000000000000;
	add.f64 	%fd13, %fd107, 0d3FF0000000000000;
	rcp.approx.ftz.f64 	%fd14, %fd13;
	neg.f64 	%fd15, %fd13;
	fma.rn.f64 	%fd16, %fd15, %fd14, 0d3FF0000000000000;
	fma.rn.f64 	%fd17, %fd16, %fd16, %fd16;
	fma.rn.f64 	%fd18, %fd17, %fd14, %fd14;
	mul.f64 	%fd19, %fd12, %fd18;
	fma.rn.f64 	%fd20, %fd12, %fd18, %fd19;
	mul.f64 	%fd21, %fd20, %fd20;
	fma.rn.f64 	%fd22, %fd21, 0d3EB0F5FF7D2CAFE2, 0d3ED0F5D241AD3B5A;
	fma.rn.f64 	%fd23, %fd22, %fd21, 0d3EF3B20A75488A3F;
	fma.rn.f64 	%fd24, %fd23, %fd21, 0d3F1745CDE4FAECD5;
	fma.rn.f64 	%fd25, %fd24, %fd21, 0d3F3C71C7258A578B;
	fma.rn.f64 	%fd26, %fd25, %fd21, 0d3F6249249242B910;
	fma.rn.f64 	%fd27, %fd26, %fd21, 0d3F89999999999DFB;
	sub.f64 	%fd28, %fd12, %fd20;
	add.f64 	%fd29, %fd28, %fd28;
	neg.f64 	%fd30, %fd20;
	fma.rn.f64 	%fd31, %fd30, %fd12, %fd29;
	mul.f64 	%fd32, %fd18, %fd31;
	fma.rn.f64 	%fd33, %fd21, %fd27, 0d3FB5555555555555;
	mov.f64 	%fd34, 0d3FB5555555555555;
	sub.f64 	%fd35, %fd34, %fd33;
	fma.rn.f64 	%fd36, %fd21, %fd27, %fd35;
	add.f64 	%fd37, %fd36, 0dBC46A4CB00B9E7B0;
	add.f64 	%fd38, %fd33, %fd37;
	sub.f64 	%fd39, %fd33, %fd38;
	add.f64 	%fd40, %fd37, %fd39;
	mul.rn.f64 	%fd41, %fd20, %fd20;
	neg.f64 	%fd42, %fd41;
	fma.rn.f64 	%fd43, %fd20, %fd20, %fd42;
	{
	.reg .b32 %temp; 
	mov.b64 	{%r22, %temp}, %fd32;
	}
	{
	.reg .b32 %temp; 
	mov.b64 	{%temp, %r23}, %fd32;
	}
	add.s32 	%r24, %r23, 1048576;
	mov.b64 	%fd44, {%r22, %r24};
	fma.rn.f64 	%fd45, %fd20, %fd44, %fd43;
	mul.rn.f64 	%fd46, %fd41, %fd20;
	neg.f64 	%fd47, %fd46;
	fma.rn.f64 	%fd48, %fd41, %fd20, %fd47;
	fma.rn.f64 	%fd49, %fd41, %fd32, %fd48;
	fma.rn.f64 	%fd50, %fd45, %fd20, %fd49;
	mul.rn.f64 	%fd51, %fd38, %fd46;
	neg.f64 	%fd52, %fd51;
	fma.rn.f64 	%fd53, %fd38, %fd46, %fd52;
	fma.rn.f64 	%fd54, %fd38, %fd50, %fd53;
	fma.rn.f64 	%fd55, %fd40, %fd46, %fd54;
	add.f64 	%fd56, %fd51, %fd55;
	sub.f64 	%fd57, %fd51, %fd56;
	add.f64 	%fd58, %fd55, %fd57;
	add.f64 	%fd59, %fd20, %fd56;
	sub.f64 	%fd60, %fd20, %fd59;
	add.f64 	%fd61, %fd56, %fd60;
	add.f64 	%fd62, %fd58, %fd61;
	add.f64 	%fd63, %fd32, %fd62;
	add.f64 	%fd64, %fd59, %fd63;
	sub.f64 	%fd65, %fd59, %fd64;
	add.f64 	%fd66, %fd63, %fd65;
	xor.b32  	%r25, %r48, -2147483648;
	mov.b32 	%r26, 1127219200;
	mov.b64 	%fd67, {%r25, %r26};
	mov.b32 	%r27, -2147483648;
	mov.b64 	%fd68, {%r27, %r26};
	sub.f64 	%fd69, %fd67, %fd68;
	fma.rn.f64 	%fd70, %fd69, 0d3FE62E42FEFA39EF, %fd64;
	fma.rn.f64 	%fd71, %fd69, 0dBFE62E42FEFA39EF, %fd70;
	sub.f64 	%fd72, %fd71, %fd64;
	sub.f64 	%fd73, %fd66, %fd72;
	fma.rn.f64 	%fd74, %fd69, 0d3C7ABC9E3B39803F, %fd73;
	add.f64 	%fd75, %fd70, %fd74;
	sub.f64 	%fd76, %fd70, %fd75;
	add.f64 	%fd77, %fd74, %fd76;
	mov.f64 	%fd78, 0d4000000000000000;
	{
	.reg .b32 %temp; 
	mov.b64 	{%temp, %r28}, %fd78;
	}
	{
	.reg .b32 %temp; 
	mov.b64 	{%r29, %temp}, %fd78;
	}
	shl.b32 	%r30, %r28, 1;
	setp.gt.u32 	%p3, %r30, -33554433;
	and.b32  	%r31, %r28, -15728641;
	selp.b32 	%r32, %r31, %r28, %p3;
	mov.b64 	%fd79, {%r29, %r32};
	mul.rn.f64 	%fd80, %fd75, %fd79;
	neg.f64 	%fd81, %fd80;
	fma.rn.f64 	%fd82, %fd75, %fd79, %fd81;
	fma.rn.f64 	%fd83, %fd77, %fd79, %fd82;
	add.f64 	%fd4, %fd80, %fd83;
	sub.f64 	%fd84, %fd80, %fd4;
	add.f64 	%fd5, %fd83, %fd84;
	fma.rn.f64 	%fd85, %fd4, 0d3FF71547652B82FE, 0d4338000000000000;
	{
	.reg .b32 %temp; 
	mov.b64 	{%r13, %temp}, %fd85;
	}
	mov.f64 	%fd86, 0dC338000000000000;
	add.rn.f64 	%fd87, %fd85, %fd86;
	fma.rn.f64 	%fd88, %fd87, 0dBFE62E42FEFA39EF, %fd4;
	fma.rn.f64 	%fd89, %fd87, 0dBC7ABC9E3B39803F, %fd88;
	fma.rn.f64 	%fd90, %fd89, 0d3E5ADE1569CE2BDF, 0d3E928AF3FCA213EA;
	fma.rn.f64 	%fd91, %fd90, %fd89, 0d3EC71DEE62401315;
	fma.rn.f64 	%fd92, %fd91, %fd89, 0d3EFA01997C89EB71;
	fma.rn.f64 	%fd93, %fd92, %fd89, 0d3F2A01A014761F65;
	fma.rn.f64 	%fd94, %fd93, %fd89, 0d3F56C16C1852B7AF;
	fma.rn.f64 	%fd95, %fd94, %fd89, 0d3F81111111122322;
	fma.rn.f64 	%fd96, %fd95, %fd89, 0d3FA55555555502A1;
	fma.rn.f64 	%fd97, %fd96, %fd89, 0d3FC5555555555511;
	fma.rn.f64 	%fd98, %fd97, %fd89, 0d3FE000000000000B;
	fma.rn.f64 	%fd99, %fd98, %fd89, 0d3FF0000000000000;
	fma.rn.f64 	%fd100, %fd99, %fd89, 0d3FF0000000000000;
	{
	.reg .b32 %temp; 
	mov.b64 	{%r14, %temp}, %fd100;
	}
	{
	.reg .b32 %temp; 
	mov.b64 	{%temp, %r15}, %fd100;
	}
	shl.b32 	%r33, %r13, 20;
	add.s32 	%r34, %r33, %r15;
	mov.b64 	%fd108, {%r14, %r34};
	{
	.reg .b32 %temp; 
	mov.b64 	{%temp, %r35}, %fd4;
	}
	mov.b32 	%f2, %r35;
	abs.f32 	%f1, %f2;
	setp.lt.f32 	%p4, %f1, 0f4086232B;
	@%p4 bra 	$L__BB1_7;
	setp.lt.f64 	%p5, %fd4, 0d0000000000000000;
	add.f64 	%fd101, %fd4, 0d7FF0000000000000;
	selp.f64 	%fd108, 0d0000000000000000, %fd101, %p5;
	setp.geu.f32 	%p6, %f1, 0f40874800;
	@%p6 bra 	$L__BB1_7;
	shr.u32 	%r36, %r13, 31;
	add.s32 	%r37, %r13, %r36;
	shr.s32 	%r38, %r37, 1;
	shl.b32 	%r39, %r38, 20;
	add.s32 	%r40, %r15, %r39;
	mov.b64 	%fd102, {%r14, %r40};
	sub.s32 	%r41, %r13, %r38;
	shl.b32 	%r42, %r41, 20;
	add.s32 	%r43, %r42, 1072693248;
	mov.b32 	%r44, 0;
	mov.b64 	%fd103, {%r44, %r43};
	mul.f64 	%fd108, %fd103, %fd102;
$L__BB1_7:
	abs.f64 	%fd104, %fd108;
	setp.eq.f64 	%p7, %fd104, 0d7FF0000000000000;
	fma.rn.f64 	%fd105, %fd108, %fd5, %fd108;
	selp.f64 	%fd106, %fd108, %fd105, %p7;
	st.param.f64 	[func_retval0], %fd106;
	ret;

}


// ===== COMPILED SASS (sm_100) =====

	.target	sm_100

	.elftype	@"ET_EXEC"


//--------------------- .note.nv.tkinfo           --------------------------
	.section	.note.nv.tkinfo,"",@"SHT_NOTE"
	.sectionflags	@"SHF_NOTE_NV_TKINFO"
	.tkinfo
        /*0018*/ 	.word	0x00000002
        /*0030*/ 	.string	""
        /*0030*/ 	.string	"ptxas"
        /*0030*/ 	.string	"Cuda compilation tools, release 13.0, V13.0.88"
        /*0030*/ 	.string	"Build cuda_13.0.r13.0/compiler.36424714_0"
        /*0030*/ 	.string	"-arch sm_100 -m 64 "



//--------------------- .note.nv.cuinfo           --------------------------
	.section	.note.nv.cuinfo,"",@"SHT_NOTE"
	.sectionflags	@"SHF_NOTE_NV_CUINFO"
        /*0018*/ 	.short	0x0002
        /*001a*/ 	.short	0x0064
        /*001c*/ 	.short	0x0082
	.zero		2


//--------------------- .nv.info                  --------------------------
	.section	.nv.info,"",@"SHT_CUDA_INFO"
	.align	4


	//----- nvinfo : EIATTR_REGCOUNT
	.align		4
        /*0000*/ 	.byte	0x04, 0x2f
        /*0002*/ 	.short	(.L_1 - .L_0)
	.align		4
.L_0:
        /*0004*/ 	.word	index@(_Z17rms_normalizationPKfPfmm)
        /*0008*/ 	.word	0x00000024


	//----- nvinfo : EIATTR_FRAME_SIZE
	.align		4
.L_1:
        /*000c*/ 	.byte	0x04, 0x11
        /*000e*/ 	.short	(.L_3 - .L_2)
	.align		4
.L_2:
        /*0010*/ 	.word	index@($_Z17rms_normalizationPKfPfmm$__internal_accurate_pow)
        /*0014*/ 	.word	0x00000000


	//----- nvinfo : EIATTR_FRAME_SIZE
	.align		4
.L_3:
        /*0018*/ 	.byte	0x04, 0x11
        /*001a*/ 	.short	(.L_5 - .L_4)
	.align		4
.L_4:
        /*001c*/ 	.word	index@($__internal_1_$__cuda_sm3x_div_rn_noftz_f32_slowpath)
        /*0020*/ 	.word	0x00000000


	//----- nvinfo : EIATTR_FRAME_SIZE
	.align		4
.L_5:
        /*0024*/ 	.byte	0x04, 0x11
        /*0026*/ 	.short	(.L_7 - .L_6)
	.align		4
.L_6:
        /*0028*/ 	.word	index@($__internal_0_$__cuda_sm20_sqrt_rn_f32_slowpath)
        /*002c*/ 	.word	0x00000000


	//----- nvinfo : EIATTR_FRAME_SIZE
	.align		4
.L_7:
        /*0030*/ 	.byte	0x04, 0x11
        /*0032*/ 	.short	(.L_9 - .L_8)
	.align		4
.L_8:
        /*0034*/ 	.word	index@(_Z17rms_normalizationPKfPfmm)
        /*0038*/ 	.word	0x00000000


	//----- nvinfo : EIATTR_MIN_STACK_SIZE
	.align		4
.L_9:
        /*003c*/ 	.byte	0x04, 0x12
        /*003e*/ 	.short	(.L_11 - .L_10)
	.align		4
.L_10:
        /*0040*/ 	.word	index@(_Z17rms_normalizationPKfPfmm)
        /*0044*/ 	.word	0x00000000
.L_11:


//--------------------- .nv.compat                --------------------------
	.section	.nv.compat,"",@"SHT_CUDA_COMPAT_INFO"
	.align	4
        /*0000*/ 	.byte	0x02, 0x09, 0x00, 0x00, 0x02, 0x02, 0x01, 0x00, 0x02, 0x05, 0x05, 0x00, 0x03, 0x07, 0x01, 0x01
        /*0010*/ 	.byte	0x02, 0x03, 0x00, 0x00, 0x02, 0x06, 0x01, 0x00, 0x04, 0x0b, 0x08, 0x00, 0x01, 0x00, 0x00, 0x00
        /*0020*/ 	.byte	0x00, 0x00, 0x00, 0x00


//--------------------- .nv.info._Z17rms_normalizationPKfPfmm --------------------------
	.section	.nv.info._Z17rms_normalizationPKfPfmm,"",@"SHT_CUDA_INFO"
	.sectionflags	@""
	.align	4


	//----- nvinfo : EIATTR_CUDA_API_VERSION
	.align		4
        /*0000*/ 	.byte	0x04, 0x37
        /*0002*/ 	.short	(.L_13 - .L_12)
.L_12:
        /*0004*/ 	.word	0x00000082


	//----- nvinfo : EIATTR_KPARAM_INFO
	.align		4
.L_13:
        /*0008*/ 	.byte	0x04, 0x17
        /*000a*/ 	.short	(.L_15 - .L_14)
.L_14:
        /*000c*/ 	.word	0x00000000
        /*0010*/ 	.short	0x0003
        /*0012*/ 	.short	0x0018
        /*0014*/ 	.byte	0x00, 0xf0, 0x21, 0x00


	//----- nvinfo : EIATTR_KPARAM_INFO
	.align		4
.L_15:
        /*0018*/ 	.byte	0x04, 0x17
        /*001a*/ 	.short	(.L_17 - .L_16)
.L_16:
        /*001c*/ 	.word	0x00000000
        /*0020*/ 	.short	0x0002
        /*0022*/ 	.short	0x0010
        /*0024*/ 	.byte	0x00, 0xf0, 0x21, 0x00


	//----- nvinfo : EIATTR_KPARAM_INFO
	.align		4
.L_17:
        /*0028*/ 	.byte	0x04, 0x17
        /*002a*/ 	.short	(.L_19 - .L_18)
.L_18:
        /*002c*/ 	.word	0x00000000
        /*0030*/ 	.short	0x0001
        /*0032*/ 	.short	0x0008
        /*0034*/ 	.byte	0x00, 0xf5, 0x21, 0x00


	//----- nvinfo : EIATTR_KPARAM_INFO
	.align		4
.L_19:
        /*0038*/ 	.byte	0x04, 0x17
        /*003a*/ 	.short	(.L_21 - .L_20)
.L_20:
        /*003c*/ 	.word	0x00000000
        /*0040*/ 	.short	0x0000
        /*0042*/ 	.short	0x0000
        /*0044*/ 	.byte	0x00, 0xf5, 0x21, 0x00


	//----- nvinfo : EIATTR_SPARSE_MMA_MASK
	.align		4
.L_21:
        /*0048*/ 	.byte	0x03, 0x50
        /*004a*/ 	.short	0x0000


	//----- nvinfo : EIATTR_MAXREG_COUNT
	.align		4
        /*004c*/ 	.byte	0x03, 0x1b
        /*004e*/ 	.short	0x00ff


	//----- nvinfo : EIATTR_MERCURY_ISA_VERSION
	.align		4
        /*0050*/ 	.byte	0x03, 0x5f
        /*0052*/ 	.short	0x0101


	//----- nvinfo : EIATTR_VRC_CTA_INIT_COUNT
	.align		4
        /*0054*/ 	.byte	0x02, 0x4a
	.zero		1
	.zero		1


	//----- nvinfo : EIATTR_EXIT_INSTR_OFFSETS
	.align		4
        /*0058*/ 	.byte	0x04, 0x1c
        /*005a*/ 	.short	(.L_23 - .L_22)


	//   ....[0]....
.L_22:
        /*005c*/ 	.word	0x00000090


	//   ....[1]....
        /*0060*/ 	.word	0x00000f80


	//   ....[2]....
        /*0064*/ 	.word	0x00001970


	//   ....[3]....
        /*0068*/ 	.word	0x00002090


	//   ....[4]....
        /*006c*/ 	.word	0x00002470


	//   ....[5]....
        /*0070*/ 	.word	0x00002620


	//----- nvinfo : EIATTR_CRS_STACK_SIZE
	.align		4
.L_23:
        /*0074*/ 	.byte	0x04, 0x1e
        /*0076*/ 	.short	(.L_25 - .L_24)
.L_24:
        /*0078*/ 	.word	0x00000000


	//----- nvinfo : EIATTR_CBANK_PARAM_SIZE
	.align		4
.L_25:
        /*007c*/ 	.byte	0x03, 0x19
        /*007e*/ 	.short	0x0020


	//----- nvinfo : EIATTR_PARAM_CBANK
	.align		4
        /*0080*/ 	.byte	0x04, 0x0a
        /*0082*/ 	.short	(.L_27 - .L_26)
	.align		4
.L_26:
        /*0084*/ 	.word	index@(.nv.constant0._Z17rms_normalizationPKfPfmm)
        /*0088*/ 	.short	0x0380
        /*008a*/ 	.short	0x0020


	//----- nvinfo : EIATTR_SW_WAR
	.align		4
.L_27:
        /*008c*/ 	.byte	0x04, 0x36
        /*008e*/ 	.short	(.L_29 - .L_28)
.L_28:
        /*0090*/ 	.word	0x00000008
.L_29:


//--------------------- .nv.callgraph             --------------------------
	.section	.nv.callgraph,"",@"SHT_CUDA_CALLGRAPH"
	.align	4
	.sectionentsize	8
	.align		4
        /*0000*/ 	.word	0x00000000
	.align		4
        /*0004*/ 	.word	0xffffffff
	.align		4
        /*0008*/ 	.word	0x00000000
	.align		4
        /*000c*/ 	.word	0xfffffffe
	.align		4
        /*0010*/ 	.word	0x00000000
	.align		4
        /*0014*/ 	.word	0xfffffffd
	.align		4
        /*0018*/ 	.word	0x00000000
	.align		4
        /*001c*/ 	.word	0xfffffffc


//--------------------- .text._Z17rms_normalizationPKfPfmm --------------------------
	.section	.text._Z17rms_normalizationPKfPfmm,"ax",@progbits
	.align	128
        .global         _Z17rms_normalizationPKfPfmm
        .type           _Z17rms_normalizationPKfPfmm,@function
        .size           _Z17rms_normalizationPKfPfmm,(.L_x_78 - _Z17rms_normalizationPKfPfmm)
        .other          _Z17rms_normalizationPKfPfmm,@"STO_CUDA_ENTRY STV_DEFAULT"
_Z17rms_normalizationPKfPfmm:
.text._Z17rms_normalizationPKfPfmm:
[----:B------:R-:W-:Y:S01]  /*0000*/  LDC R1, c[0x0][0x37c] ;  /* 0x0000df00ff017b82 */ /* 0x000fe20000000800 */
[----:B------:R-:W0:Y:S07]  /*0010*/  S2R R3, SR_TID.X ;  /* 0x0000000000037919 */ /* 0x000e2e0000002100 */
[----:B------:R-:W0:Y:S01]  /*0020*/  S2UR UR4, SR_CTAID.X ;  /* 0x00000000000479c3 */ /* 0x000e220000002500 */
[----:B------:R-:W1:Y:S07]  /*0030*/  LDCU.64 UR6, c[0x0][0x390] ;  /* 0x00007200ff0677ac */ /* 0x000e6e0008000a00 */
[----:B------:R-:W0:Y:S02]  /*0040*/  LDC R14, c[0x0][0x360] ;  /* 0x0000d800ff0e7b82 */ /* 0x000e240000000800 */
[----:B0-----:R-:W-:-:S05]  /*0050*/  IMAD R14, R14, UR4, R3 ;  /* 0x000000040e0e7c24 */ /* 0x001fca000f8e0203 */
[----:B-1----:R-:W-:Y:S02]  /*0060*/  ISETP.GE.U32.AND P0, PT, R14, UR6, PT ;  /* 0x000000060e007c0c */ /* 0x002fe4000bf06070 */
[----:B------:R-:W-:-:S04]  /*0070*/  SHF.R.S32.HI R5, RZ, 0x1f, R14 ;  /* 0x0000001fff057819 */ /* 0x000fc8000001140e */
[----:B------:R-:W-:-:S13]  /*0080*/  ISETP.GE.U32.AND.EX P0, PT, R5, UR7, PT, P0 ;  /* 0x0000000705007c0c */ /* 0x000fda000bf06100 */
[----:B------:R-:W-:Y:S05]  /*0090*/  @P0 EXIT ;  /* 0x000000000000094d */ /* 0x000fea0003800000 */
[----:B------:R-:W0:Y:S01]  /*00a0*/  LDCU.64 UR4, c[0x0][0x398] ;  /* 0x00007300ff0477ac */ /* 0x000e220008000a00 */
[----:B------:R-:W-:Y:S01]  /*00b0*/  IMAD.MOV.U32 R15, RZ, RZ, RZ ;  /* 0x000000ffff0f7224 */ /* 0x000fe200078e00ff */
[----:B------:R-:W1:Y:S01]  /*00c0*/  LDCU.64 UR8, c[0x0][0x358] ;  /* 0x00006b00ff0877ac */ /* 0x000e620008000a00 */
[----:B0-----:R-:W-:-:S04]  /*00d0*/  UISETP.NE.U32.AND UP0, UPT, UR4, URZ, UPT ;  /* 0x000000ff0400728c */ /* 0x001fc8000bf05070 */
[----:B------:R-:W-:-:S09]  /*00e0*/  UISETP.NE.AND.EX UP0, UPT, UR5, URZ, UPT, UP0 ;  /* 0x000000ff0500728c */ /* 0x000fd2000bf05300 */
[----:B-1----:R-:W-:Y:S05]  /*00f0*/  BRA.U !UP0, `(.L_x_0) ;  /* 0x0000000d08187547 */ /* 0x002fea000b800000 */
[----:B------:R-:W-:Y:S02]  /*0100*/  UISETP.GE.U32.AND UP0, UPT, UR4, 0x4, UPT ;  /* 0x000000040400788c */ /* 0x000fe4000bf06070 */
[----:B------:R-:W-:Y:S01]  /*0110*/  IMAD R3, R5, UR4, RZ ;  /* 0x0000000405037c24 */ /* 0x000fe2000f8e02ff */
[----:B------:R-:W-:Y:S01]  /*0120*/  UMOV UR6, URZ ;  /* 0x000000ff00067c82 */ /* 0x000fe20008000000 */
[----:B------:R-:W-:Y:S01]  /*0130*/  IMAD.WIDE.U32 R6, R14, UR4, RZ ;  /* 0x000000040e067c25 */ /* 0x000fe2000f8e00ff */
[----:B------:R-:W-:-:S03]  /*0140*/  UISETP.GE.U32.AND.EX UP0, UPT, UR5, URZ, UPT, UP0 ;  /* 0x000000ff0500728c */ /* 0x000fc6000bf06100 */
[----:B------:R-:W-:Y:S01]  /*0150*/  IMAD R3, R14, UR5, R3 ;  /* 0x000000050e037c24 */ /* 0x000fe2000f8e0203 */
[----:B------:R-:W-:Y:S01]  /*0160*/  UMOV UR5, URZ ;  /* 0x000000ff00057c82 */ /* 0x000fe20008000000 */
[----:B------:R-:W-:Y:S02]  /*0170*/  IMAD.MOV.U32 R15, RZ, RZ, RZ ;  /* 0x000000ffff0f7224 */ /* 0x000fe400078e00ff */
[----:B------:R-:W-:Y:S02]  /*0180*/  IMAD.IADD R2, R7, 0x1, R3 ;  /* 0x0000000107027824 */ /* 0x000fe400078e0203 */
[----:B------:R-:W-:Y:S05]  /*0190*/  BRA.U !UP0, `(.L_x_1) ;  /* 0x00000009082c7547 */ /* 0x000fea000b800000 */
[----:B------:R-:W0:Y:S01]  /*01a0*/  LDCU.64 UR10, c[0x0][0x380] ;  /* 0x00007000ff0a77ac */ /* 0x000e220008000a00 */
[----:B------:R-:W-:Y:S01]  /*01b0*/  IMAD.MOV.U32 R15, RZ, RZ, RZ ;  /* 0x000000ffff0f7224 */ /* 0x000fe200078e00ff */
[----:B------:R-:W1:Y:S01]  /*01c0*/  LDCU UR6, c[0x0][0x39c] ;  /* 0x00007380ff0677ac */ /* 0x000e620008000800 */
[----:B------:R-:W-:-:S07]  /*01d0*/  ULOP3.LUT UR5, UR4, 0xfffffffc, URZ, 0xc0, !UPT ;  /* 0xfffffffc04057892 */ /* 0x000fce000f8ec0ff */
[----:B------:R-:W-:Y:S01]  /*01e0*/  UMOV UR4, UR5 ;  /* 0x0000000500047c82 */ /* 0x000fe20008000000 */
[----:B0-----:R-:W-:-:S04]  /*01f0*/  LEA R8, P0, R6, UR10, 0x2 ;  /* 0x0000000a06087c11 */ /* 0x001fc8000f8010ff */
[----:B------:R-:W-:Y:S01]  /*0200*/  IADD3 R8, P1, PT, R8, 0x8, RZ ;  /* 0x0000000808087810 */ /* 0x000fe20007f3e0ff */
[----:B-1----:R-:W-:Y:S01]  /*0210*/  UMOV UR7, UR6 ;  /* 0x0000000600077c82 */ /* 0x002fe20008000000 */
[----:B------:R-:W-:-:S05]  /*0220*/  LEA.HI.X R9, R6, UR11, R2, 0x2, P0 ;  /* 0x0000000b06097c11 */ /* 0x000fca00080f1402 */
[----:B------:R-:W-:-:S07]  /*0230*/  IMAD.X R9, RZ, RZ, R9, P1 ;  /* 0x000000ffff097224 */ /* 0x000fce00008e0609 */
.L_x_17:
[----:B------:R-:W2:Y:S01]  /*0240*/  LDG.E R28, desc[UR8][R8.64+-0x8] ;  /* 0xfffff808081c7981 */ /* 0x000ea2000c1e1900 */
[----:B------:R-:W-:Y:S01]  /*0250*/  BSSY.RECONVERGENT B0, `(.L_x_2) ;  /* 0x0000006000007945 */ /* 0x000fe20003800200 */
[----:B------:R-:W-:Y:S01]  /*0260*/  MOV R4, 0x2b0 ;  /* 0x000002b000047802 */ /* 0x000fe20000000f00 */
[----:B0-2---:R-:W0:Y:S02]  /*0270*/  F2F.F64.F32 R32, R28 ;  /* 0x0000001c00207310 */ /* 0x005e240000201800 */
[----:B0-----:R-:W-:-:S10]  /*0280*/  DADD R10, -RZ, |R32| ;  /* 0x00000000ff0a7229 */ /* 0x001fd40000000520 */
[----:B-1----:R-:W-:-:S07]  /*0290*/  IMAD.MOV.U32 R3, RZ, RZ, R11 ;  /* 0x000000ffff037224 */ /* 0x002fce00078e000b */
[----:B------:R-:W-:Y:S05]  /*02a0*/  CALL.REL.NOINC `($_Z17rms_normalizationPKfPfmm$__internal_accurate_pow) ;  /* 0x0000002800dc7944 */ /* 0x000fea0003c00000 */
[----:B------:R-:W-:Y:S05]  /*02b0*/  BSYNC.RECONVERGENT B0 ;  /* 0x0000000000007941 */ /* 0x000fea0003800200 */
.L_x_2:
[----:B------:R-:W2:Y:S01]  /*02c0*/  LDG.E R0, desc[UR8][R8.64+-0x4] ;  /* 0xfffffc0808007981 */ /* 0x000ea2000c1e1900 */
[----:B------:R-:W-:Y:S01]  /*02d0*/  DADD R12, R32, 2 ;  /* 0x40000000200c7429 */ /* 0x000fe20000000000 */
[----:B------:R0:W1:Y:S01]  /*02e0*/  F2F.F64.F32 R10, R15 ;  /* 0x0000000f000a7310 */ /* 0x0000620000201800 */
[C---:B------:R-:W-:Y:S01]  /*02f0*/  FSETP.NEU.AND P1, PT, R28.reuse, RZ, PT ;  /* 0x000000ff1c00720b */ /* 0x040fe20003f2d000 */
[----:B------:R-:W-:Y:S01]  /*0300*/  BSSY.RECONVERGENT B0, `(.L_x_3) ;  /* 0x000000e000007945 */ /* 0x000fe20003800200 */
[----:B------:R-:W-:-:S06]  /*0310*/  FSETP.NEU.AND P0, PT, R28, 1, PT ;  /* 0x3f8000001c00780b */ /* 0x000fcc0003f0d000 */
[----:B------:R-:W-:Y:S02]  /*0320*/  LOP3.LUT R12, R13, 0x7ff00000, RZ, 0xc0, !PT ;  /* 0x7ff000000d0c7812 */ /* 0x000fe400078ec0ff */
[----:B------:R-:W-:Y:S02]  /*0330*/  FSEL R13, R16, RZ, P1 ;  /* 0x000000ff100d7208 */ /* 0x000fe40000800000 */
[----:B------:R-:W-:Y:S02]  /*0340*/  ISETP.NE.AND P2, PT, R12, 0x7ff00000, PT ;  /* 0x7ff000000c00780c */ /* 0x000fe40003f45270 */
[----:B------:R-:W-:Y:S01]  /*0350*/  FSEL R12, R3, RZ, P1 ;  /* 0x000000ff030c7208 */ /* 0x000fe20000800000 */
[----:B--2---:R0:W2:Y:S10]  /*0360*/  F2F.F64.F32 R30, R0 ;  /* 0x00000000001e7310 */ /* 0x0040b40000201800 */
[----:B-1----:R-:W-:Y:S05]  /*0370*/  @P2 BRA `(.L_x_4) ;  /* 0x0000000000182947 */ /* 0x002fea0003800000 */
[----:B------:R-:W-:-:S13]  /*0380*/  FSETP.NAN.AND P1, PT, R28, R28, PT ;  /* 0x0000001c1c00720b */ /* 0x000fda0003f28000 */
[----:B------:R-:W-:Y:S01]  /*0390*/  @P1 DADD R12, R32, 2 ;  /* 0x40000000200c1429 */ /* 0x000fe20000000000 */
[----:B------:R-:W-:Y:S10]  /*03a0*/  @P1 BRA `(.L_x_4) ;  /* 0x00000000000c1947 */ /* 0x000ff40003800000 */
[----:B------:R-:W-:-:S14]  /*03b0*/  DSETP.NEU.AND P1, PT, |R32|, +INF , PT ;  /* 0x7ff000002000742a */ /* 0x000fdc0003f2d200 */
[----:B------:R-:W-:Y:S02]  /*03c0*/  @!P1 IMAD.MOV.U32 R12, RZ, RZ, 0x0 ;  /* 0x00000000ff0c9424 */ /* 0x000fe400078e00ff */
[----:B------:R-:W-:-:S07]  /*03d0*/  @!P1 IMAD.MOV.U32 R13, RZ, RZ, 0x7ff00000 ;  /* 0x7ff00000ff0d9424 */ /* 0x000fce00078e00ff */
.L_x_4:
[----:B------:R-:W-:Y:S05]  /*03e0*/  BSYNC.RECONVERGENT B0 ;  /* 0x0000000000007941 */ /* 0x000fea0003800200 */
.L_x_3:
[----:B------:R-:W-:Y:S01]  /*03f0*/  FSEL R28, R12, RZ, P0 ;  /* 0x000000ff0c1c7208 */ /* 0x000fe20000000000 */
[----:B------:R-:W-:Y:S01]  /*0400*/  BSSY.RECONVERGENT B0, `(.L_x_5) ;  /* 0x0000008000007945 */ /* 0x000fe20003800200 */
[----:B------:R-:W-:Y:S02]  /*0410*/  FSEL R29, R13, 1.875, P0 ;  /* 0x3ff000000d1d7808 */ /* 0x000fe40000000000 */
[----:B------:R-:W-:-:S04]  /*0420*/  MOV R4, 0x480 ;  /* 0x0000048000047802 */ /* 0x000fc80000000f00 */
[----:B------:R-:W-:Y:S02]  /*0430*/  DADD R28, R10, R28 ;  /* 0x000000000a1c7229 */ /* 0x000fe4000000001c */
[----:B--2---:R-:W-:-:S08]  /*0440*/  DADD R10, -RZ, |R30| ;  /* 0x00000000ff0a7229 */ /* 0x004fd0000000051e */
[----:B------:R1:W2:Y:S02]  /*0450*/  F2F.F32.F64 R28, R28 ;  /* 0x0000001c001c7310 */ /* 0x0002a40000301000 */
[----:B------:R-:W-:-:S07]  /*0460*/  IMAD.MOV.U32 R3, RZ, RZ, R11 ;  /* 0x000000ffff037224 */ /* 0x000fce00078e000b */
[----:B012---:R-:W-:Y:S05]  /*0470*/  CALL.REL.NOINC `($_Z17rms_normalizationPKfPfmm$__internal_accurate_pow) ;  /* 0x0000002800687944 */ /* 0x007fea0003c00000 */
[----:B------:R-:W-:Y:S05]  /*0480*/  BSYNC.RECONVERGENT B0 ;  /* 0x0000000000007941 */ /* 0x000fea0003800200 */
.L_x_5:
[----:B------:R-:W-:Y:S01]  /*0490*/  DADD R10, R30, 2 ;  /* 0x400000001e0a7429 */ /* 0x000fe20000000000 */
[----:B------:R-:W-:Y:S01]  /*04a0*/  FSETP.NEU.AND P0, PT, R0, RZ, PT ;  /* 0x000000ff0000720b */ /* 0x000fe20003f0d000 */
[----:B------:R-:W-:Y:S08]  /*04b0*/  BSSY.RECONVERGENT B0, `(.L_x_6) ;  /* 0x000000e000007945 */ /* 0x000ff00003800200 */
[----:B------:R-:W-:-:S02]  /*04c0*/  LOP3.LUT R10, R11, 0x7ff00000, RZ, 0xc0, !PT ;  /* 0x7ff000000b0a7812 */ /* 0x000fc400078ec0ff */
[----:B------:R-:W-:Y:S02]  /*04d0*/  FSEL R11, R16, RZ, P0 ;  /* 0x000000ff100b7208 */ /* 0x000fe40000000000 */
[----:B------:R-:W-:Y:S02]  /*04e0*/  ISETP.NE.AND P1, PT, R10, 0x7ff00000, PT ;  /* 0x7ff000000a00780c */ /* 0x000fe40003f25270 */
[----:B------:R-:W-:-:S11]  /*04f0*/  FSEL R10, R3, RZ, P0 ;  /* 0x000000ff030a7208 */ /* 0x000fd60000000000 */
[----:B------:R-:W-:Y:S05]  /*0500*/  @P1 BRA `(.L_x_7) ;  /* 0x0000000000201947 */ /* 0x000fea0003800000 */
[----:B------:R-:W-:-:S13]  /*0510*/  FSETP.NAN.AND P0, PT, R0, R0, PT ;  /* 0x000000000000720b */ /* 0x000fda0003f08000 */
[----:B------:R-:W-:Y:S05]  /*0520*/  @P0 BRA `(.L_x_8) ;  /* 0x0000000000140947 */ /* 0x000fea0003800000 */
[----:B------:R-:W-:-:S14]  /*0530*/  DSETP.NEU.AND P0, PT, |R30|, +INF , PT ;  /* 0x7ff000001e00742a */ /* 0x000fdc0003f0d200 */
[----:B------:R-:W-:Y:S05]  /*0540*/  @P0 BRA `(.L_x_7) ;  /* 0x0000000000100947 */ /* 0x000fea0003800000 */
[----:B------:R-:W-:Y:S01]  /*0550*/  MOV R10, 0x0 ;  /* 0x00000000000a7802 */ /* 0x000fe20000000f00 */
[----:B------:R-:W-:Y:S01]  /*0560*/  IMAD.MOV.U32 R11, RZ, RZ, 0x7ff00000 ;  /* 0x7ff00000ff0b7424 */ /* 0x000fe200078e00ff */
[----:B------:R-:W-:Y:S06]  /*0570*/  BRA `(.L_x_7) ;  /* 0x0000000000047947 */ /* 0x000fec0003800000 */
.L_x_8:
[----:B------:R-:W-:-:S11]  /*0580*/  DADD R10, R30, 2 ;  /* 0x400000001e0a7429 */ /* 0x000fd60000000000 */
.L_x_7:
[----:B------:R-:W-:Y:S05]  /*0590*/  BSYNC.RECONVERGENT B0 ;  /* 0x0000000000007941 */ /* 0x000fea0003800200 */
.L_x_6:
[----:B------:R-:W2:Y:S01]  /*05a0*/  LDG.E R15, desc[UR8][R8.64] ;  /* 0x00000008080f7981 */ /* 0x000ea2000c1e1900 */
[----:B------:R-:W0:Y:S01]  /*05b0*/  F2F.F64.F32 R28, R28 ;  /* 0x0000001c001c7310 */ /* 0x000e220000201800 */
[----:B------:R-:W-:Y:S01]  /*05c0*/  FSETP.NEU.AND P0, PT, R0, 1, PT ;  /* 0x3f8000000000780b */ /* 0x000fe20003f0d000 */
[----:B------:R-:W-:Y:S01]  /*05d0*/  BSSY.RECONVERGENT B0, `(.L_x_9) ;  /* 0x000000a000007945 */ /* 0x000fe20003800200 */
[----:B------:R-:W-:Y:S02]  /*05e0*/  MOV R4, 0x670 ;  /* 0x0000067000047802 */ /* 0x000fe40000000f00 */
[----:B------:R-:W-:Y:S02]  /*05f0*/  FSEL R12, R10, RZ, P0 ;  /* 0x000000ff0a0c7208 */ /* 0x000fe40000000000 */
[----:B------:R-:W-:-:S06]  /*0600*/  FSEL R13, R11, 1.875, P0 ;  /* 0x3ff000000b0d7808 */ /* 0x000fcc0000000000 */
[----:B0-----:R-:W-:-:S06]  /*0610*/  DADD R12, R28, R12 ;  /* 0x000000001c0c7229 */ /* 0x001fcc000000000c */
[----:B------:R-:W-:Y:S08]  /*0620*/  F2F.F32.F64 R0, R12 ;  /* 0x0000000c00007310 */ /* 0x000ff00000301000 */
[----:B--2---:R-:W0:Y:S02]  /*0630*/  F2F.F64.F32 R30, R15 ;  /* 0x0000000f001e7310 */ /* 0x004e240000201800 */
[----:B0-----:R-:W-:-:S10]  /*0640*/  DADD R10, -RZ, |R30| ;  /* 0x00000000ff0a7229 */ /* 0x001fd4000000051e */
[----:B------:R-:W-:-:S07]  /*0650*/  IMAD.MOV.U32 R3, RZ, RZ, R11 ;  /* 0x000000ffff037224 */ /* 0x000fce00078e000b */
[----:B------:R-:W-:Y:S05]  /*0660*/  CALL.REL.NOINC `($_Z17rms_normalizationPKfPfmm$__internal_accurate_pow) ;  /* 0x0000002400ec7944 */ /* 0x000fea0003c00000 */
[----:B------:R-:W-:Y:S05]  /*0670*/  BSYNC.RECONVERGENT B0 ;  /* 0x0000000000007941 */ /* 0x000fea0003800200 */
.L_x_9:
        /* <DEDUP_REMOVED lines=12> */
[----:B------:R-:W-:Y:S02]  /*0740*/  IMAD.MOV.U32 R10, RZ, RZ, 0x0 ;  /* 0x00000000ff0a7424 */ /* 0x000fe400078e00ff */
[----:B------:R-:W-:Y:S01]  /*0750*/  IMAD.MOV.U32 R11, RZ, RZ, 0x7ff00000 ;  /* 0x7ff00000ff0b7424 */ /* 0x000fe200078e00ff */
[----:B------:R-:W-:Y:S06]  /*0760*/  BRA `(.L_x_11) ;  /* 0x0000000000047947 */ /* 0x000fec0003800000 */
.L_x_12:
[----:B------:R-:W-:-:S11]  /*0770*/  DADD R10, R30, 2 ;  /* 0x400000001e0a7429 */ /* 0x000fd60000000000 */
.L_x_11:
[----:B------:R-:W-:Y:S05]  /*0780*/  BSYNC.RECONVERGENT B0 ;  /* 0x0000000000007941 */ /* 0x000fea0003800200 */
.L_x_10:
        /* <DEDUP_REMOVED lines=14> */
.L_x_13:
        /* <DEDUP_REMOVED lines=15> */
.L_x_16:
[----:B------:R-:W-:-:S11]  /*0960*/  DADD R10, R30, 2 ;  /* 0x400000001e0a7429 */ /* 0x000fd60000000000 */
.L_x_15:
[----:B------:R-:W-:Y:S05]  /*0970*/  BSYNC.RECONVERGENT B0 ;  /* 0x0000000000007941 */ /* 0x000fea0003800200 */
.L_x_14:
[----:B------:R-:W0:Y:S01]  /*0980*/  F2F.F64.F32 R12, R29 ;  /* 0x0000001d000c7310 */ /* 0x000e220000201800 */
[----:B------:R-:W-:Y:S01]  /*0990*/  FSETP.NEU.AND P0, PT, R28, 1, PT ;  /* 0x3f8000001c00780b */ /* 0x000fe20003f0d000 */
[----:B------:R-:W-:-:S03]  /*09a0*/  UIADD3 UR4, UP0, UPT, UR4, -0x4, URZ ;  /* 0xfffffffc04047890 */ /* 0x000fc6000ff1e0ff */
[----:B------:R-:W-:Y:S01]  /*09b0*/  FSEL R10, R10, RZ, P0 ;  /* 0x000000ff0a0a7208 */ /* 0x000fe20000000000 */
[----:B------:R-:W-:Y:S01]  /*09c0*/  UIADD3.X UR7, UPT, UPT, UR7, -0x1, URZ, UP0, !UPT ;  /* 0xffffffff07077890 */ /* 0x000fe200087fe4ff */
[----:B------:R-:W-:Y:S01]  /*09d0*/  FSEL R11, R11, 1.875, P0 ;  /* 0x3ff000000b0b7808 */ /* 0x000fe20000000000 */
[----:B------:R-:W-:Y:S01]  /*09e0*/  UISETP.NE.U32.AND UP0, UPT, UR4, URZ, UPT ;  /* 0x000000ff0400728c */ /* 0x000fe2000bf05070 */
[----:B------:R-:W-:-:S03]  /*09f0*/  IADD3 R8, P0, PT, R8, 0x10, RZ ;  /* 0x0000001008087810 */ /* 0x000fc60007f1e0ff */
[----:B------:R-:W-:Y:S02]  /*0a00*/  UISETP.NE.AND.EX UP0, UPT, UR7, URZ, UPT, UP0 ;  /* 0x000000ff0700728c */ /* 0x000fe4000bf05300 */
[----:B------:R-:W-:Y:S01]  /*0a10*/  IMAD.X R9, RZ, RZ, R9, P0 ;  /* 0x000000ffff097224 */ /* 0x000fe200000e0609 */
[----:B0-----:R-:W-:-:S06]  /*0a20*/  DADD R12, R12, R10 ;  /* 0x000000000c0c7229 */ /* 0x001fcc000000000a */
[----:B------:R0:W1:Y:S01]  /*0a30*/  F2F.F32.F64 R15, R12 ;  /* 0x0000000c000f7310 */ /* 0x0000620000301000 */
[----:B------:R-:W-:Y:S05]  /*0a40*/  BRA.U UP0, `(.L_x_17) ;  /* 0xfffffff500fc7547 */ /* 0x000fea000b83ffff */
.L_x_1:
[----:B------:R-:W2:Y:S02]  /*0a50*/  LDCU UR7, c[0x0][0x398] ;  /* 0x00007300ff0777ac */ /* 0x000ea40008000800 */
[----:B--2---:R-:W-:-:S04]  /*0a60*/  ULOP3.LUT UR7, UR7, 0x3, URZ, 0xc0, !UPT ;  /* 0x0000000307077892 */ /* 0x004fc8000f8ec0ff */
[----:B------:R-:W-:-:S04]  /*0a70*/  UISETP.NE.U32.AND UP0, UPT, UR7, URZ, UPT ;  /* 0x000000ff0700728c */ /* 0x000fc8000bf05070 */
[----:B------:R-:W-:-:S09]  /*0a80*/  UISETP.NE.AND.EX UP0, UPT, URZ, URZ, UPT, UP0 ;  /* 0x000000ffff00728c */ /* 0x000fd2000bf05300 */
[----:B------:R-:W-:Y:S05]  /*0a90*/  BRA.U !UP0, `(.L_x_0) ;  /* 0x0000000108b07547 */ /* 0x000fea000b800000 */
[----:B------:R-:W2:Y:S01]  /*0aa0*/  LDCU.64 UR14, c[0x0][0x380] ;  /* 0x00007000ff0e77ac */ /* 0x000ea20008000a00 */
[----:B------:R-:W-:-:S05]  /*0ab0*/  UMOV UR4, URZ ;  /* 0x000000ff00047c82 */ /* 0x000fca0008000000 */
.L_x_22:
[----:B------:R-:W-:-:S04]  /*0ac0*/  IADD3 R0, P0, PT, R6, UR5, RZ ;  /* 0x0000000506007c10 */ /* 0x000fc8000ff1e0ff */
[----:B------:R-:W-:Y:S02]  /*0ad0*/  IADD3.X R3, PT, PT, R2, UR6, RZ, P0, !PT ;  /* 0x0000000602037c10 */ /* 0x000fe400087fe4ff */
[----:B0-2---:R-:W-:-:S04]  /*0ae0*/  LEA R12, P0, R0, UR14, 0x2 ;  /* 0x0000000e000c7c11 */ /* 0x005fc8000f8010ff */
[----:B------:R-:W-:-:S05]  /*0af0*/  LEA.HI.X R13, R0, UR15, R3, 0x2, P0 ;  /* 0x0000000f000d7c11 */ /* 0x000fca00080f1403 */
[----:B------:R-:W2:Y:S01]  /*0b00*/  LDG.E R0, desc[UR8][R12.64] ;  /* 0x000000080c007981 */ /* 0x000ea2000c1e1900 */
[----:B------:R-:W-:Y:S01]  /*0b10*/  BSSY.RECONVERGENT B0, `(.L_x_18) ;  /* 0x0000006000007945 */ /* 0x000fe20003800200 */
[----:B------:R-:W-:Y:S01]  /*0b20*/  MOV R4, 0xb70 ;  /* 0x00000b7000047802 */ /* 0x000fe20000000f00 */
[----:B--23--:R-:W0:Y:S02]  /*0b30*/  F2F.F64.F32 R8, R0 ;  /* 0x0000000000087310 */ /* 0x00ce240000201800 */
[----:B0-----:R-:W-:-:S10]  /*0b40*/  DADD R10, -RZ, |R8| ;  /* 0x00000000ff0a7229 */ /* 0x001fd40000000508 */
[----:B----4-:R-:W-:-:S07]  /*0b50*/  MOV R3, R11 ;  /* 0x0000000b00037202 */ /* 0x010fce0000000f00 */
[----:B-1----:R-:W-:Y:S05]  /*0b60*/  CALL.REL.NOINC `($_Z17rms_normalizationPKfPfmm$__internal_accurate_pow) ;  /* 0x0000002000ac7944 */ /* 0x002fea0003c00000 */
[----:B------:R-:W-:Y:S05]  /*0b70*/  BSYNC.RECONVERGENT B0 ;  /* 0x0000000000007941 */ /* 0x000fea0003800200 */
.L_x_18:
        /* <DEDUP_REMOVED lines=15> */
.L_x_21:
[----:B------:R-:W-:-:S11]  /*0c70*/  DADD R10, R8, 2 ;  /* 0x40000000080a7429 */ /* 0x000fd60000000000 */
.L_x_20:
[----:B------:R-:W-:Y:S05]  /*0c80*/  BSYNC.RECONVERGENT B0 ;  /* 0x0000000000007941 */ /* 0x000fea0003800200 */
.L_x_19:
[----:B------:R-:W0:Y:S01]  /*0c90*/  F2F.F64.F32 R8, R15 ;  /* 0x0000000f00087310 */ /* 0x000e220000201800 */
[----:B------:R-:W-:Y:S01]  /*0ca0*/  FSETP.NEU.AND P0, PT, R0, 1, PT ;  /* 0x3f8000000000780b */ /* 0x000fe20003f0d000 */
[----:B------:R-:W-:Y:S02]  /*0cb0*/  UIADD3 UR7, UP0, UPT, UR7, -0x1, URZ ;  /* 0xffffffff07077890 */ /* 0x000fe4000ff1e0ff */
[----:B------:R-:W-:Y:S01]  /*0cc0*/  UIADD3 UR5, UPT, UPT, UR5, 0x1, URZ ;  /* 0x0000000105057890 */ /* 0x000fe2000fffe0ff */
[----:B------:R-:W-:Y:S01]  /*0cd0*/  FSEL R10, R10, RZ, P0 ;  /* 0x000000ff0a0a7208 */ /* 0x000fe20000000000 */
[----:B------:R-:W-:Y:S01]  /*0ce0*/  UIADD3.X UR4, UPT, UPT, UR4, -0x1, URZ, UP0, !UPT ;  /* 0xffffffff04047890 */ /* 0x000fe200087fe4ff */
[----:B------:R-:W-:Y:S01]  /*0cf0*/  FSEL R11, R11, 1.875, P0 ;  /* 0x3ff000000b0b7808 */ /* 0x000fe20000000000 */
[----:B------:R-:W-:Y:S01]  /*0d00*/  UISETP.NE.U32.AND UP0, UPT, UR7, URZ, UPT ;  /* 0x000000ff0700728c */ /* 0x000fe2000bf05070 */
[----:B------:R-:W-:-:S03]  /*0d10*/  UMOV UR6, URZ ;  /* 0x000000ff00067c82 */ /* 0x000fc60008000000 */
[----:B------:R-:W-:Y:S01]  /*0d20*/  UISETP.NE.AND.EX UP0, UPT, UR4, URZ, UPT, UP0 ;  /* 0x000000ff0400728c */ /* 0x000fe2000bf05300 */
[----:B0-----:R-:W-:-:S06]  /*0d30*/  DADD R8, R8, R10 ;  /* 0x0000000008087229 */ /* 0x001fcc000000000a */
[----:B------:R3:W4:Y:S02]  /*0d40*/  F2F.F32.F64 R15, R8 ;  /* 0x00000008000f7310 */ /* 0x0007240000301000 */
[----:B------:R-:W-:Y:S05]  /*0d50*/  BRA.U UP0, `(.L_x_22) ;  /* 0xfffffffd00587547 */ /* 0x000fea000b83ffff */
.L_x_0:
[----:B------:R-:W2:Y:S01]  /*0d60*/  LDCU.64 UR4, c[0x0][0x398] ;  /* 0x00007300ff0477ac */ /* 0x000ea20008000a00 */
[----:B------:R-:W-:Y:S01]  /*0d70*/  BSSY.RECONVERGENT B2, `(.L_x_23) ;  /* 0x0000011000027945 */ /* 0x000fe20003800200 */
[----:B--2---:R-:W2:Y:S01]  /*0d80*/  I2F.U64 R3, UR4 ;  /* 0x0000000400037d12 */ /* 0x004ea20008301000 */
[----:B------:R-:W5:Y:S07]  /*0d90*/  LDCU.64 UR4, c[0x0][0x398] ;  /* 0x00007300ff0477ac */ /* 0x000f6e0008000a00 */
[----:B--2---:R-:W2:Y:S01]  /*0da0*/  MUFU.RCP R0, R3 ;  /* 0x0000000300007308 */ /* 0x004ea20000001000 */
[----:B-----5:R-:W-:-:S07]  /*0db0*/  ISETP.NE.U32.AND P0, PT, RZ, UR4, PT ;  /* 0x00000004ff007c0c */ /* 0x020fce000bf05070 */
[----:B-1--4-:R-:W1:Y:S01]  /*0dc0*/  FCHK P1, R15, R3 ;  /* 0x000000030f007302 */ /* 0x012e620000020000 */
[----:B------:R-:W-:Y:S01]  /*0dd0*/  ISETP.NE.AND.EX P0, PT, RZ, UR5, PT, P0 ;  /* 0x00000005ff007c0c */ /* 0x000fe2000bf05300 */
[----:B--2---:R-:W-:-:S04]  /*0de0*/  FFMA R7, -R3, R0, 1 ;  /* 0x3f80000003077423 */ /* 0x004fc80000000100 */
[----:B------:R-:W-:-:S04]  /*0df0*/  FFMA R0, R0, R7, R0 ;  /* 0x0000000700007223 */ /* 0x000fc80000000000 */
[----:B------:R-:W-:-:S04]  /*0e00*/  FFMA R2, R0, R15, RZ ;  /* 0x0000000f00027223 */ /* 0x000fc800000000ff */
[----:B------:R-:W-:-:S04]  /*0e10*/  FFMA R7, -R3, R2, R15 ;  /* 0x0000000203077223 */ /* 0x000fc8000000010f */
[----:B------:R-:W-:Y:S01]  /*0e20*/  FFMA R0, R0, R7, R2 ;  /* 0x0000000700007223 */ /* 0x000fe20000000002 */
[----:B-1----:R-:W-:Y:S06]  /*0e30*/  @!P1 BRA `(.L_x_24) ;  /* 0x0000000000109947 */ /* 0x002fec0003800000 */
[----:B------:R-:W-:Y:S01]  /*0e40*/  IMAD.MOV.U32 R0, RZ, RZ, R15 ;  /* 0x000000ffff007224 */ /* 0x000fe200078e000f */
[----:B------:R-:W-:-:S07]  /*0e50*/  MOV R6, 0xe70 ;  /* 0x00000e7000067802 */ /* 0x000fce0000000f00 */
[----:B0--3--:R-:W-:Y:S05]  /*0e60*/  CALL.REL.NOINC `($__internal_1_$__cuda_sm3x_div_rn_noftz_f32_slowpath) ;  /* 0x00000018004c7944 */ /* 0x009fea0003c00000 */
[----:B------:R-:W-:-:S07]  /*0e70*/  IMAD.MOV.U32 R0, RZ, RZ, R11 ;  /* 0x000000ffff007224 */ /* 0x000fce00078e000b */
.L_x_24:
[----:B------:R-:W-:Y:S05]  /*0e80*/  BSYNC.RECONVERGENT B2 ;  /* 0x0000000000027941 */ /* 0x000fea0003800200 */
.L_x_23:
[----:B------:R-:W-:Y:S01]  /*0e90*/  FADD R0, R0, 9.9999997473787516356e-06 ;  /* 0x3727c5ac00007421 */ /* 0x000fe20000000000 */
[----:B------:R-:W-:Y:S03]  /*0ea0*/  BSSY.RECONVERGENT B0, `(.L_x_25) ;  /* 0x000000d000007945 */ /* 0x000fe60003800200 */
[----:B------:R-:W-:Y:S01]  /*0eb0*/  VIADD R2, R0, 0xf3000000 ;  /* 0xf300000000027836 */ /* 0x000fe20000000000 */
[----:B------:R1:W2:Y:S04]  /*0ec0*/  MUFU.RSQ R7, R0 ;  /* 0x0000000000077308 */ /* 0x0002a80000001400 */
[----:B------:R-:W-:-:S13]  /*0ed0*/  ISETP.GT.U32.AND P1, PT, R2, 0x727fffff, PT ;  /* 0x727fffff0200780c */ /* 0x000fda0003f24070 */
[----:B-12---:R-:W-:Y:S05]  /*0ee0*/  @!P1 BRA `(.L_x_26) ;  /* 0x0000000000109947 */ /* 0x006fea0003800000 */
[----:B---3--:R-:W-:-:S07]  /*0ef0*/  MOV R9, 0xf10 ;  /* 0x00000f1000097802 */ /* 0x008fce0000000f00 */
[----:B0-----:R-:W-:Y:S05]  /*0f00*/  CALL.REL.NOINC `($__internal_0_$__cuda_sm20_sqrt_rn_f32_slowpath) ;  /* 0x0000001400c87944 */ /* 0x001fea0003c00000 */
[----:B------:R-:W-:Y:S01]  /*0f10*/  IMAD.MOV.U32 R3, RZ, RZ, R0 ;  /* 0x000000ffff037224 */ /* 0x000fe200078e0000 */
[----:B------:R-:W-:Y:S06]  /*0f20*/  BRA `(.L_x_27) ;  /* 0x0000000000107947 */ /* 0x000fec0003800000 */
.L_x_26:
[----:B------:R-:W-:Y:S01]  /*0f30*/  FMUL.FTZ R3, R0, R7 ;  /* 0x0000000700037220 */ /* 0x000fe20000410000 */
[----:B------:R-:W-:-:S03]  /*0f40*/  FMUL.FTZ R2, R7, 0.5 ;  /* 0x3f00000007027820 */ /* 0x000fc60000410000 */
[----:B------:R-:W-:-:S04]  /*0f50*/  FFMA R0, -R3, R3, R0 ;  /* 0x0000000303007223 */ /* 0x000fc80000000100 */
[----:B------:R-:W-:-:S07]  /*0f60*/  FFMA R3, R0, R2, R3 ;  /* 0x0000000200037223 */ /* 0x000fce0000000003 */
.L_x_27:
[----:B------:R-:W-:Y:S05]  /*0f70*/  BSYNC.RECONVERGENT B0 ;  /* 0x0000000000007941 */ /* 0x000fea0003800200 */
.L_x_25:
[----:B------:R-:W-:Y:S05]  /*0f80*/  @!P0 EXIT ;  /* 0x000000000000894d */ /* 0x000fea0003800000 */
[----:B------:R-:W1:Y:S01]  /*0f90*/  LDCU.64 UR6, c[0x0][0x398] ;  /* 0x00007300ff0677ac */ /* 0x000e620008000a00 */
[----:B------:R-:W-:Y:S01]  /*0fa0*/  UMOV UR4, URZ ;  /* 0x000000ff00047c82 */ /* 0x000fe20008000000 */
[----:B------:R-:W-:Y:S01]  /*0fb0*/  UMOV UR5, URZ ;  /* 0x000000ff00057c82 */ /* 0x000fe20008000000 */
[----:B-1----:R-:W-:Y:S02]  /*0fc0*/  UISETP.GE.U32.AND UP0, UPT, UR6, 0x8, UPT ;  /* 0x000000080600788c */ /* 0x002fe4000bf06070 */
[----:B------:R-:W-:Y:S01]  /*0fd0*/  IMAD R5, R5, UR6, RZ ;  /* 0x0000000605057c24 */ /* 0x000fe2000f8e02ff */
[----:B------:R-:W-:Y:S02]  /*0fe0*/  ULOP3.LUT UR10, UR6, 0x7, URZ, 0xc0, !UPT ;  /* 0x00000007060a7892 */ /* 0x000fe4000f8ec0ff */
[----:B------:R-:W-:Y:S02]  /*0ff0*/  UISETP.GE.U32.AND.EX UP0, UPT, UR7, URZ, UPT, UP0 ;  /* 0x000000ff0700728c */ /* 0x000fe4000bf06100 */
[----:B------:R-:W-:-:S02]  /*1000*/  IMAD R5, R14, UR7, R5 ;  /* 0x000000070e057c24 */ /* 0x000fc4000f8e0205 */
[----:B------:R-:W-:-:S04]  /*1010*/  IMAD.WIDE.U32 R14, R14, UR6, RZ ;  /* 0x000000060e0e7c25 */ /* 0x000fc8000f8e00ff */
[----:B------:R-:W-:Y:S01]  /*1020*/  IMAD.IADD R5, R15, 0x1, R5 ;  /* 0x000000010f057824 */ /* 0x000fe200078e0205 */
[----:B------:R-:W-:Y:S06]  /*1030*/  BRA.U !UP0, `(.L_x_28) ;  /* 0x0000000908447547 */ /* 0x000fec000b800000 */
[----:B------:R-:W0:Y:S01]  /*1040*/  LDCU.128 UR12, c[0x0][0x380] ;  /* 0x00007000ff0c77ac */ /* 0x000e220008000c00 */
[C---:B------:R-:W-:Y:S01]  /*1050*/  LEA R6, P0, R14.reuse, 0x10, 0x2 ;  /* 0x000000100e067811 */ /* 0x040fe200078010ff */
[----:B------:R-:W1:Y:S03]  /*1060*/  LDCU UR5, c[0x0][0x39c] ;  /* 0x00007380ff0577ac */ /* 0x000e660008000800 */
[----:B------:R-:W-:Y:S01]  /*1070*/  LEA.HI.X R17, R14, RZ, R5, 0x2, P0 ;  /* 0x000000ff0e117211 */ /* 0x000fe200000f1405 */
[----:B------:R-:W-:-:S07]  /*1080*/  ULOP3.LUT UR4, UR6, 0xfffffff8, URZ, 0xc0, !UPT ;  /* 0xfffffff806047892 */ /* 0x000fce000f8ec0ff */
[----:B------:R-:W-:Y:S01]  /*1090*/  UMOV UR6, UR4 ;  /* 0x0000000400067c82 */ /* 0x000fe20008000000 */
[C---:B0-----:R-:W-:Y:S02]  /*10a0*/  IADD3 R12, P1, PT, R6.reuse, UR12, RZ ;  /* 0x0000000c060c7c10 */ /* 0x041fe4000ff3e0ff */
[----:B------:R-:W-:Y:S02]  /*10b0*/  IADD3 R6, P2, PT, R6, UR14, RZ ;  /* 0x0000000e06067c10 */ /* 0x000fe4000ff5e0ff */
[C---:B------:R-:W-:Y:S01]  /*10c0*/  IADD3.X R13, PT, PT, R17.reuse, UR13, RZ, P1, !PT ;  /* 0x0000000d110d7c10 */ /* 0x040fe20008ffe4ff */
[----:B-1----:R-:W-:Y:S01]  /*10d0*/  UMOV UR7, UR5 ;  /* 0x0000000500077c82 */ /* 0x002fe20008000000 */
[----:B------:R-:W-:-:S09]  /*10e0*/  IADD3.X R17, PT, PT, R17, UR15, RZ, P2, !PT ;  /* 0x0000000f11117c10 */ /* 0x000fd200097fe4ff */
.L_x_45:
[----:B------:R-:W2:Y:S01]  /*10f0*/  LDG.E R0, desc[UR8][R12.64+-0x10] ;  /* 0xfffff0080c007981 */ /* 0x000ea2000c1e1900 */
[----:B------:R-:W0:Y:S01]  /*1100*/  MUFU.RCP R2, R3 ;  /* 0x0000000300027308 */ /* 0x000e220000001000 */
[----:B------:R-:W-:Y:S01]  /*1110*/  UIADD3 UR6, UP0, UPT, UR6, -0x8, URZ ;  /* 0xfffffff806067890 */ /* 0x000fe2000ff1e0ff */
[----:B------:R-:W-:Y:S01]  /*1120*/  BSSY.RECONVERGENT B2, `(.L_x_29) ;  /* 0x0000010000027945 */ /* 0x000fe20003800200 */
[----:B-1-3--:R-:W-:Y:S01]  /*1130*/  IMAD.MOV.U32 R8, RZ, RZ, R6 ;  /* 0x000000ffff087224 */ /* 0x00afe200078e0006 */
[----:B------:R-:W-:Y:S01]  /*1140*/  MOV R9, R17 ;  /* 0x0000001100097202 */ /* 0x000fe20000000f00 */
[----:B------:R-:W-:Y:S02]  /*1150*/  UIADD3.X UR7, UPT, UPT, UR7, -0x1, URZ, UP0, !UPT ;  /* 0xffffffff07077890 */ /* 0x000fe400087fe4ff */
[----:B------:R-:W-:-:S04]  /*1160*/  UISETP.NE.U32.AND UP0, UPT, UR6, URZ, UPT ;  /* 0x000000ff0600728c */ /* 0x000fc8000bf05070 */
[----:B------:R-:W-:Y:S01]  /*1170*/  UISETP.NE.AND.EX UP0, UPT, UR7, URZ, UPT, UP0 ;  /* 0x000000ff0700728c */ /* 0x000fe2000bf05300 */
[----:B0-----:R-:W-:-:S04]  /*1180*/  FFMA R7, R2, -R3, 1 ;  /* 0x3f80000002077423 */ /* 0x001fc80000000803 */
[----:B------:R-:W-:Y:S01]  /*1190*/  FFMA R7, R2, R7, R2 ;  /* 0x0000000702077223 */ /* 0x000fe20000000002 */
[----:B--2---:R-:W0:Y:S03]  /*11a0*/  FCHK P0, R0, R3 ;  /* 0x0000000300007302 */ /* 0x004e260000000000 */
[----:B------:R-:W-:-:S04]  /*11b0*/  FFMA R2, R0, R7, RZ ;  /* 0x0000000700027223 */ /* 0x000fc800000000ff */
[----:B------:R-:W-:-:S04]  /*11c0*/  FFMA R4, R2, -R3, R0 ;  /* 0x8000000302047223 */ /* 0x000fc80000000000 */
[----:B------:R-:W-:Y:S01]  /*11d0*/  FFMA R7, R7, R4, R2 ;  /* 0x0000000407077223 */ /* 0x000fe20000000002 */
[----:B0-----:R-:W-:Y:S06]  /*11e0*/  @!P0 BRA `(.L_x_30) ;  /* 0x00000000000c8947 */ /* 0x001fec0003800000 */
[----:B------:R-:W-:-:S07]  /*11f0*/  MOV R6, 0x1210 ;  /* 0x0000121000067802 */ /* 0x000fce0000000f00 */
[----:B------:R-:W-:Y:S05]  /*1200*/  CALL.REL.NOINC `($__internal_1_$__cuda_sm3x_div_rn_noftz_f32_slowpath) ;  /* 0x0000001400647944 */ /* 0x000fea0003c00000 */
[----:B------:R-:W-:-:S07]  /*1210*/  IMAD.MOV.U32 R7, RZ, RZ, R11 ;  /* 0x000000ffff077224 */ /* 0x000fce00078e000b */
.L_x_30:
[----:B------:R-:W-:Y:S05]  /*1220*/  BSYNC.RECONVERGENT B2 ;  /* 0x0000000000027941 */ /* 0x000fea0003800200 */
.L_x_29:
[----:B------:R0:W-:Y:S04]  /*1230*/  STG.E desc[UR8][R8.64+-0x10], R7 ;  /* 0xfffff00708007986 */ /* 0x0001e8000c101908 */
[----:B------:R-:W2:Y:S01]  /*1240*/  LDG.E R17, desc[UR8][R12.64+-0xc] ;  /* 0xfffff4080c117981 */ /* 0x000ea2000c1e1900 */
[----:B------:R-:W1:Y:S01]  /*1250*/  MUFU.RCP R0, R3 ;  /* 0x0000000300007308 */ /* 0x000e620000001000 */
[----:B------:R-:W-:Y:S01]  /*1260*/  BSSY.RECONVERGENT B2, `(.L_x_31) ;  /* 0x000000b000027945 */ /* 0x000fe20003800200 */
[----:B-1----:R-:W-:-:S04]  /*1270*/  FFMA R11, R0, -R3, 1 ;  /* 0x3f800000000b7423 */ /* 0x002fc80000000803 */
[----:B------:R-:W-:Y:S02]  /*1280*/  FFMA R0, R0, R11, R0 ;  /* 0x0000000b00007223 */ /* 0x000fe40000000000 */
[----:B--2---:R-:W1:Y:S02]  /*1290*/  FCHK P0, R17, R3 ;  /* 0x0000000311007302 */ /* 0x004e640000000000 */
[----:B------:R-:W-:-:S04]  /*12a0*/  FFMA R2, R0, R17, RZ ;  /* 0x0000001100027223 */ /* 0x000fc800000000ff */
[----:B------:R-:W-:-:S04]  /*12b0*/  FFMA R11, R2, -R3, R17 ;  /* 0x80000003020b7223 */ /* 0x000fc80000000011 */
[----:B------:R-:W-:Y:S01]  /*12c0*/  FFMA R11, R0, R11, R2 ;  /* 0x0000000b000b7223 */ /* 0x000fe20000000002 */
[----:B01----:R-:W-:Y:S06]  /*12d0*/  @!P0 BRA `(.L_x_32) ;  /* 0x00000000000c8947 */ /* 0x003fec0003800000 */
[----:B------:R-:W-:Y:S01]  /*12e0*/  IMAD.MOV.U32 R0, RZ, RZ, R17 ;  /* 0x000000ffff007224 */ /* 0x000fe200078e0011 */
[----:B------:R-:W-:-:S07]  /*12f0*/  MOV R6, 0x1310 ;  /* 0x0000131000067802 */ /* 0x000fce0000000f00 */
[----:B------:R-:W-:Y:S05]  /*1300*/  CALL.REL.NOINC `($__internal_1_$__cuda_sm3x_div_rn_noftz_f32_slowpath) ;  /* 0x0000001400247944 */ /* 0x000fea0003c00000 */
.L_x_32:
[----:B------:R-:W-:Y:S05]  /*1310*/  BSYNC.RECONVERGENT B2 ;  /* 0x0000000000027941 */ /* 0x000fea0003800200 */
.L_x_31:
        /* <DEDUP_REMOVED lines=14> */
[----:B------:R-:W-:-:S07]  /*1400*/  IMAD.MOV.U32 R7, RZ, RZ, R11 ;  /* 0x000000ffff077224 */ /* 0x000fce00078e000b */
.L_x_34:
[----:B------:R-:W-:Y:S05]  /*1410*/  BSYNC.RECONVERGENT B2 ;  /* 0x0000000000027941 */ /* 0x000fea0003800200 */
.L_x_33:
        /* <DEDUP_REMOVED lines=14> */
.L_x_36:
[----:B------:R-:W-:Y:S05]  /*1500*/  BSYNC.RECONVERGENT B2 ;  /* 0x0000000000027941 */ /* 0x000fea0003800200 */
.L_x_35:
        /* <DEDUP_REMOVED lines=15> */
.L_x_38:
[----:B------:R-:W-:Y:S05]  /*1600*/  BSYNC.RECONVERGENT B2 ;  /* 0x0000000000027941 */ /* 0x000fea0003800200 */
.L_x_37:
        /* <DEDUP_REMOVED lines=14> */
.L_x_40:
[----:B------:R-:W-:Y:S05]  /*16f0*/  BSYNC.RECONVERGENT B2 ;  /* 0x0000000000027941 */ /* 0x000fea0003800200 */
.L_x_39:
        /* <DEDUP_REMOVED lines=11> */
[----:B------:R-:W-:Y:S02]  /*17b0*/  MOV R0, R17 ;  /* 0x0000001100007202 */ /* 0x000fe40000000f00 */
[----:B------:R-:W-:-:S07]  /*17c0*/  MOV R6, 0x17e0 ;  /* 0x000017e000067802 */ /* 0x000fce0000000f00 */
[----:B------:R-:W-:Y:S05]  /*17d0*/  CALL.REL.NOINC `($__internal_1_$__cuda_sm3x_div_rn_noftz_f32_slowpath) ;  /* 0x0000000c00f07944 */ /* 0x000fea0003c00000 */
[----:B------:R-:W-:-:S07]  /*17e0*/  IMAD.MOV.U32 R7, RZ, RZ, R11 ;  /* 0x000000ffff077224 */ /* 0x000fce00078e000b */
.L_x_42:
[----:B------:R-:W-:Y:S05]  /*17f0*/  BSYNC.RECONVERGENT B2 ;  /* 0x0000000000027941 */ /* 0x000fea0003800200 */
.L_x_41:
        /* <DEDUP_REMOVED lines=14> */
.L_x_44:
[----:B------:R-:W-:Y:S05]  /*18e0*/  BSYNC.RECONVERGENT B2 ;  /* 0x0000000000027941 */ /* 0x000fea0003800200 */
.L_x_43:
[----:B------:R1:W-:Y:S01]  /*18f0*/  STG.E desc[UR8][R8.64+0xc], R11 ;  /* 0x00000c0b08007986 */ /* 0x0003e2000c101908 */
[----:B------:R-:W-:Y:S02]  /*1900*/  IADD3 R12, P0, PT, R12, 0x20, RZ ;  /* 0x000000200c0c7810 */ /* 0x000fe40007f1e0ff */
[----:B------:R-:W-:-:S03]  /*1910*/  IADD3 R6, P1, PT, R8, 0x20, RZ ;  /* 0x0000002008067810 */ /* 0x000fc60007f3e0ff */
[----:B------:R-:W-:Y:S02]  /*1920*/  IMAD.X R13, RZ, RZ, R13, P0 ;  /* 0x000000ffff0d7224 */ /* 0x000fe400000e060d */
[----:B------:R-:W-:Y:S01]  /*1930*/  IMAD.X R17, RZ, RZ, R9, P1 ;  /* 0x000000ffff117224 */ /* 0x000fe200008e0609 */
[----:B------:R-:W-:Y:S07]  /*1940*/  BRA.U UP0, `(.L_x_45) ;  /* 0xfffffff500e87547 */ /* 0x000fee000b83ffff */
.L_x_28:
[----:B------:R-:W-:-:S04]  /*1950*/  ISETP.NE.U32.AND P0, PT, RZ, UR10, PT ;  /* 0x0000000aff007c0c */ /* 0x000fc8000bf05070 */
[----:B------:R-:W-:-:S13]  /*1960*/  ISETP.NE.AND.EX P0, PT, RZ, RZ, PT, P0 ;  /* 0x000000ffff00720c */ /* 0x000fda0003f05300 */
[----:B------:R-:W-:Y:S05]  /*1970*/  @!P0 EXIT ;  /* 0x000000000000894d */ /* 0x000fea0003800000 */
[----:B------:R-:W2:Y:S01]  /*1980*/  LDCU UR6, c[0x0][0x398] ;  /* 0x00007300ff0677ac */ /* 0x000ea20008000800 */
[----:B------:R-:W-:-:S04]  /*1990*/  UISETP.GE.U32.AND UP0, UPT, UR10, 0x4, UPT ;  /* 0x000000040a00788c */ /* 0x000fc8000bf06070 */
[----:B------:R-:W-:Y:S02]  /*19a0*/  UISETP.GE.U32.AND.EX UP0, UPT, URZ, URZ, UPT, UP0 ;  /* 0x000000ffff00728c */ /* 0x000fe4000bf06100 */
[----:B--2---:R-:W-:-:S07]  /*19b0*/  ULOP3.LUT UR6, UR6, 0x3, URZ, 0xc0, !UPT ;  /* 0x0000000306067892 */ /* 0x004fce000f8ec0ff */
[----:B------:R-:W-:Y:S05]  /*19c0*/  BRA.U !UP0, `(.L_x_46) ;  /* 0x0000000508a87547 */ /* 0x000fea000b800000 */
[----:B------:R-:W2:Y:S01]  /*19d0*/  LDCU.64 UR10, c[0x0][0x380] ;  /* 0x00007000ff0a77ac */ /* 0x000ea20008000a00 */
[----:B-1-3--:R-:W-:-:S04]  /*19e0*/  IADD3 R9, P0, PT, R14, UR4, RZ ;  /* 0x000000040e097c10 */ /* 0x00afc8000ff1e0ff */
[----:B------:R-:W-:Y:S01]  /*19f0*/  IADD3.X R0, PT, PT, R5, UR5, RZ, P0, !PT ;  /* 0x0000000505007c10 */ /* 0x000fe200087fe4ff */
[----:B0-----:R-:W-:-:S03]  /*1a00*/  IMAD.SHL.U32 R12, R9, 0x4, RZ ;  /* 0x00000004090c7824 */ /* 0x001fc600078e00ff */
[----:B------:R-:W-:Y:S02]  /*1a10*/  SHF.L.U64.HI R9, R9, 0x2, R0 ;  /* 0x0000000209097819 */ /* 0x000fe40000010200 */
[----:B--2---:R-:W-:-:S04]  /*1a20*/  IADD3 R6, P0, PT, R12, UR10, RZ ;  /* 0x0000000a0c067c10 */ /* 0x004fc8000ff1e0ff */
[----:B------:R-:W-:-:S06]  /*1a30*/  IADD3.X R7, PT, PT, R9, UR11, RZ, P0, !PT ;  /* 0x0000000b09077c10 */ /* 0x000fcc00087fe4ff */
[----:B------:R-:W2:Y:S01]  /*1a40*/  LDG.E R7, desc[UR8][R6.64] ;  /* 0x0000000806077981 */ /* 0x000ea2000c1e1900 */
[----:B------:R-:W0:Y:S01]  /*1a50*/  MUFU.RCP R0, R3 ;  /* 0x0000000300007308 */ /* 0x000e220000001000 */
[----:B------:R-:W-:Y:S01]  /*1a60*/  BSSY.RECONVERGENT B2, `(.L_x_47) ;  /* 0x000000c000027945 */ /* 0x000fe20003800200 */
[----:B0-----:R-:W-:-:S04]  /*1a70*/  FFMA R11, R0, -R3, 1 ;  /* 0x3f800000000b7423 */ /* 0x001fc80000000803 */
[----:B------:R-:W-:Y:S02]  /*1a80*/  FFMA R0, R0, R11, R0 ;  /* 0x0000000b00007223 */ /* 0x000fe40000000000 */
[----:B--2---:R-:W0:Y:S02]  /*1a90*/  FCHK P0, R7, R3 ;  /* 0x0000000307007302 */ /* 0x004e240000000000 */
[----:B------:R-:W-:-:S04]  /*1aa0*/  FFMA R2, R0, R7, RZ ;  /* 0x0000000700027223 */ /* 0x000fc800000000ff */
[----:B------:R-:W-:-:S04]  /*1ab0*/  FFMA R11, R2, -R3, R7 ;  /* 0x80000003020b7223 */ /* 0x000fc80000000007 */
[----:B------:R-:W-:Y:S01]  /*1ac0*/  FFMA R13, R0, R11, R2 ;  /* 0x0000000b000d7223 */ /* 0x000fe20000000002 */
[----:B0-----:R-:W-:Y:S06]  /*1ad0*/  @!P0 BRA `(.L_x_48) ;  /* 0x0000000000108947 */ /* 0x001fec0003800000 */
[----:B------:R-:W-:Y:S01]  /*1ae0*/  IMAD.MOV.U32 R0, RZ, RZ, R7 ;  /* 0x000000ffff007224 */ /* 0x000fe200078e0007 */
[----:B------:R-:W-:-:S07]  /*1af0*/  MOV R6, 0x1b10 ;  /* 0x00001b1000067802 */ /* 0x000fce0000000f00 */
[----:B------:R-:W-:Y:S05]  /*1b00*/  CALL.REL.NOINC `($__internal_1_$__cuda_sm3x_div_rn_noftz_f32_slowpath) ;  /* 0x0000000c00247944 */ /* 0x000fea0003c00000 */
[----:B------:R-:W-:-:S07]  /*1b10*/  IMAD.MOV.U32 R13, RZ, RZ, R11 ;  /* 0x000000ffff0d7224 */ /* 0x000fce00078e000b */
.L_x_48:
[----:B------:R-:W-:Y:S05]  /*1b20*/  BSYNC.RECONVERGENT B2 ;  /* 0x0000000000027941 */ /* 0x000fea0003800200 */
.L_x_47:
[----:B------:R-:W0:Y:S01]  /*1b30*/  LDCU.128 UR12, c[0x0][0x380] ;  /* 0x00007000ff0c77ac */ /* 0x000e220008000c00 */
[----:B------:R-:W-:-:S06]  /*1b40*/  UIADD3 UR5, UPT, UPT, UR4, 0x1, URZ ;  /* 0x0000000104057890 */ /* 0x000fcc000fffe0ff */
[----:B------:R-:W-:-:S04]  /*1b50*/  IADD3 R0, P0, PT, R14, UR5, RZ ;  /* 0x000000050e007c10 */ /* 0x000fc8000ff1e0ff */
[----:B------:R-:W-:Y:S01]  /*1b60*/  SHF.L.U32 R8, R0, 0x2, RZ ;  /* 0x0000000200087819 */ /* 0x000fe200000006ff */
[----:B------:R-:W-:Y:S01]  /*1b70*/  IMAD.X R7, RZ, RZ, R5, P0 ;  /* 0x000000ffff077224 */ /* 0x000fe200000e0605 */
[----:B0-----:R-:W-:-:S04]  /*1b80*/  IADD3 R6, P0, PT, R12, UR14, RZ ;  /* 0x0000000e0c067c10 */ /* 0x001fc8000ff1e0ff */
[----:B------:R-:W-:Y:S02]  /*1b90*/  SHF.L.U64.HI R12, R0, 0x2, R7 ;  /* 0x00000002000c7819 */ /* 0x000fe40000010207 */
[----:B------:R-:W-:Y:S02]  /*1ba0*/  IADD3 R10, P1, PT, R8, UR12, RZ ;  /* 0x0000000c080a7c10 */ /* 0x000fe4000ff3e0ff */
[----:B------:R-:W-:Y:S02]  /*1bb0*/  IADD3.X R7, PT, PT, R9, UR15, RZ, P0, !PT ;  /* 0x0000000f09077c10 */ /* 0x000fe400087fe4ff */
[----:B------:R-:W-:-:S03]  /*1bc0*/  IADD3.X R11, PT, PT, R12, UR13, RZ, P1, !PT ;  /* 0x0000000d0c0b7c10 */ /* 0x000fc60008ffe4ff */
        /* <DEDUP_REMOVED lines=15> */
.L_x_50:
[----:B------:R-:W-:Y:S05]  /*1cc0*/  BSYNC.RECONVERGENT B2 ;  /* 0x0000000000027941 */ /* 0x000fea0003800200 */
.L_x_49:
[----:B------:R-:W0:Y:S01]  /*1cd0*/  LDCU.128 UR12, c[0x0][0x380] ;  /* 0x00007000ff0c77ac */ /* 0x000e220008000c00 */
[----:B------:R-:W-:-:S06]  /*1ce0*/  UIADD3 UR5, UPT, UPT, UR4, 0x2, URZ ;  /* 0x0000000204057890 */ /* 0x000fcc000fffe0ff */
[----:B------:R-:W-:-:S05]  /*1cf0*/  IADD3 R0, P0, PT, R14, UR5, RZ ;  /* 0x000000050e007c10 */ /* 0x000fca000ff1e0ff */
[----:B------:R-:W-:Y:S02]  /*1d00*/  IMAD.X R7, RZ, RZ, R5, P0 ;  /* 0x000000ffff077224 */ /* 0x000fe400000e0605 */
[----:B------:R-:W-:Y:S01]  /*1d10*/  IMAD.SHL.U32 R9, R0, 0x4, RZ ;  /* 0x0000000400097824 */ /* 0x000fe200078e00ff */
[----:B0-----:R-:W-:Y:S02]  /*1d20*/  IADD3 R6, P0, PT, R8, UR14, RZ ;  /* 0x0000000e08067c10 */ /* 0x001fe4000ff1e0ff */
        /* <DEDUP_REMOVED lines=19> */
.L_x_52:
[----:B------:R-:W-:Y:S05]  /*1e60*/  BSYNC.RECONVERGENT B2 ;  /* 0x0000000000027941 */ /* 0x000fea0003800200 */
.L_x_51:
[----:B------:R-:W0:Y:S01]  /*1e70*/  LDCU.128 UR12, c[0x0][0x380] ;  /* 0x00007000ff0c77ac */ /* 0x000e220008000c00 */
[----:B------:R-:W-:-:S06]  /*1e80*/  UIADD3 UR5, UPT, UPT, UR4, 0x3, URZ ;  /* 0x0000000304057890 */ /* 0x000fcc000fffe0ff */
[----:B------:R-:W-:-:S05]  /*1e90*/  IADD3 R0, P0, PT, R14, UR5, RZ ;  /* 0x000000050e007c10 */ /* 0x000fca000ff1e0ff */
[----:B------:R-:W-:Y:S02]  /*1ea0*/  IMAD.X R7, RZ, RZ, R5, P0 ;  /* 0x000000ffff077224 */ /* 0x000fe400000e0605 */
[C---:B------:R-:W-:Y:S01]  /*1eb0*/  IMAD.SHL.U32 R12, R0.reuse, 0x4, RZ ;  /* 0x00000004000c7824 */ /* 0x040fe200078e00ff */
        /* <DEDUP_REMOVED lines=20> */
.L_x_54:
[----:B------:R-:W-:Y:S05]  /*2000*/  BSYNC.RECONVERGENT B2 ;  /* 0x0000000000027941 */ /* 0x000fea0003800200 */
.L_x_53:
[----:B------:R-:W0:Y:S01]  /*2010*/  LDCU.64 UR10, c[0x0][0x388] ;  /* 0x00007100ff0a77ac */ /* 0x000e220008000a00 */
[----:B------:R-:W-:Y:S01]  /*2020*/  UIADD3 UR4, UPT, UPT, UR4, 0x4, URZ ;  /* 0x0000000404047890 */ /* 0x000fe2000fffe0ff */
[----:B------:R-:W-:Y:S01]  /*2030*/  UMOV UR5, URZ ;  /* 0x000000ff00057c82 */ /* 0x000fe20008000000 */
[----:B0-----:R-:W-:-:S04]  /*2040*/  IADD3 R12, P0, PT, R12, UR10, RZ ;  /* 0x0000000a0c0c7c10 */ /* 0x001fc8000ff1e0ff */
[----:B------:R-:W-:-:S05]  /*2050*/  IADD3.X R13, PT, PT, R9, UR11, RZ, P0, !PT ;  /* 0x0000000b090d7c10 */ /* 0x000fca00087fe4ff */
[----:B------:R2:W-:Y:S04]  /*2060*/  STG.E desc[UR8][R12.64], R17 ;  /* 0x000000110c007986 */ /* 0x0005e8000c101908 */
.L_x_46:
[----:B------:R-:W-:-:S04]  /*2070*/  ISETP.NE.U32.AND P0, PT, RZ, UR6, PT ;  /* 0x00000006ff007c0c */ /* 0x000fc8000bf05070 */
[----:B------:R-:W-:-:S13]  /*2080*/  ISETP.NE.AND.EX P0, PT, RZ, RZ, PT, P0 ;  /* 0x000000ffff00720c */ /* 0x000fda0003f05300 */
[----:B------:R-:W-:Y:S05]  /*2090*/  @!P0 EXIT ;  /* 0x000000000000894d */ /* 0x000fea0003800000 */
[----:B------:R-:W-:-:S04]  /*20a0*/  UISETP.NE.U32.AND UP0, UPT, UR6, 0x1, UPT ;  /* 0x000000010600788c */ /* 0x000fc8000bf05070 */
[----:B------:R-:W-:-:S09]  /*20b0*/  UISETP.NE.AND.EX UP0, UPT, URZ, URZ, UPT, UP0 ;  /* 0x000000ffff00728c */ /* 0x000fd2000bf05300 */
[----:B------:R-:W-:Y:S05]  /*20c0*/  BRA.U !UP0, `(.L_x_55) ;  /* 0x0000000108d87547 */ /* 0x000fea000b800000 */
[----:B------:R-:W4:Y:S01]  /*20d0*/  LDCU.64 UR6, c[0x0][0x380] ;  /* 0x00007000ff0677ac */ /* 0x000f220008000a00 */
[----:B-1-3--:R-:W-:-:S04]  /*20e0*/  IADD3 R9, P0, PT, R14, UR4, RZ ;  /* 0x000000040e097c10 */ /* 0x00afc8000ff1e0ff */
[----:B------:R-:W-:Y:S01]  /*20f0*/  IADD3.X R0, PT, PT, R5, UR5, RZ, P0, !PT ;  /* 0x0000000505007c10 */ /* 0x000fe200087fe4ff */
[----:B0-2---:R-:W-:-:S03]  /*2100*/  IMAD.SHL.U32 R12, R9, 0x4, RZ ;  /* 0x00000004090c7824 */ /* 0x005fc600078e00ff */
[----:B------:R-:W-:Y:S02]  /*2110*/  SHF.L.U64.HI R9, R9, 0x2, R0 ;  /* 0x0000000209097819 */ /* 0x000fe40000010200 */
[----:B----4-:R-:W-:-:S04]  /*2120*/  IADD3 R6, P0, PT, R12, UR6, RZ ;  /* 0x000000060c067c10 */ /* 0x010fc8000ff1e0ff */
        /* <DEDUP_REMOVED lines=15> */
.L_x_57:
[----:B------:R-:W-:Y:S05]  /*2220*/  BSYNC.RECONVERGENT B2 ;  /* 0x0000000000027941 */ /* 0x000fea0003800200 */
.L_x_56:
        /* <DEDUP_REMOVED lines=25> */
.L_x_59:
[----:B------:R-:W-:Y:S05]  /*23c0*/  BSYNC.RECONVERGENT B2 ;  /* 0x0000000000027941 */ /* 0x000fea0003800200 */
.L_x_58:
[----:B------:R-:W0:Y:S01]  /*23d0*/  LDCU.64 UR6, c[0x0][0x388] ;  /* 0x00007100ff0677ac */ /* 0x000e220008000a00 */
[----:B------:R-:W-:Y:S01]  /*23e0*/  UIADD3 UR4, UPT, UPT, UR4, 0x2, URZ ;  /* 0x0000000204047890 */ /* 0x000fe2000fffe0ff */
[----:B------:R-:W-:Y:S01]  /*23f0*/  UMOV UR5, URZ ;  /* 0x000000ff00057c82 */ /* 0x000fe20008000000 */
[----:B0-----:R-:W-:-:S04]  /*2400*/  IADD3 R8, P0, PT, R8, UR6, RZ ;  /* 0x0000000608087c10 */ /* 0x001fc8000ff1e0ff */
[----:B------:R-:W-:-:S05]  /*2410*/  IADD3.X R9, PT, PT, R12, UR7, RZ, P0, !PT ;  /* 0x000000070c097c10 */ /* 0x000fca00087fe4ff */
[----:B------:R4:W-:Y:S04]  /*2420*/  STG.E desc[UR8][R8.64], R17 ;  /* 0x0000001108007986 */ /* 0x0009e8000c101908 */
.L_x_55:
[----:B------:R-:W5:Y:S02]  /*2430*/  LDC R0, c[0x0][0x398] ;  /* 0x0000e600ff007b82 */ /* 0x000f640000000800 */
[----:B-----5:R-:W-:-:S04]  /*2440*/  LOP3.LUT R0, R0, 0x1, RZ, 0xc0, !PT ;  /* 0x0000000100007812 */ /* 0x020fc800078ec0ff */
[----:B------:R-:W-:-:S04]  /*2450*/  ISETP.NE.U32.AND P0, PT, R0, 0x1, PT ;  /* 0x000000010000780c */ /* 0x000fc80003f05070 */
[----:B------:R-:W-:-:S13]  /*2460*/  ISETP.NE.U32.AND.EX P0, PT, RZ, RZ, PT, P0 ;  /* 0x000000ffff00720c */ /* 0x000fda0003f05100 */
[----:B------:R-:W-:Y:S05]  /*2470*/  @P0 EXIT ;  /* 0x000000000000094d */ /* 0x000fea0003800000 */
[----:B------:R-:W5:Y:S01]  /*2480*/  LDCU.64 UR6, c[0x0][0x380] ;  /* 0x00007000ff0677ac */ /* 0x000f620008000a00 */
[----:B-1-34-:R-:W-:-:S04]  /*2490*/  IADD3 R8, P0, PT, R14, UR4, RZ ;  /* 0x000000040e087c10 */ /* 0x01afc8000ff1e0ff */
[----:B------:R-:W-:Y:S02]  /*24a0*/  IADD3.X R7, PT, PT, R5, UR5, RZ, P0, !PT ;  /* 0x0000000505077c10 */ /* 0x000fe400087fe4ff */
[C---:B------:R-:W-:Y:S02]  /*24b0*/  SHF.L.U32 R5, R8.reuse, 0x2, RZ ;  /* 0x0000000208057819 */ /* 0x040fe400000006ff */
[----:B------:R-:W-:Y:S02]  /*24c0*/  SHF.L.U64.HI R8, R8, 0x2, R7 ;  /* 0x0000000208087819 */ /* 0x000fe40000010207 */
[----:B-----5:R-:W-:-:S04]  /*24d0*/  IADD3 R6, P0, PT, R5, UR6, RZ ;  /* 0x0000000605067c10 */ /* 0x020fc8000ff1e0ff */
[----:B------:R-:W-:-:S06]  /*24e0*/  IADD3.X R7, PT, PT, R8, UR7, RZ, P0, !PT ;  /* 0x0000000708077c10 */ /* 0x000fcc00087fe4ff */
[----:B------:R-:W3:Y:S01]  /*24f0*/  LDG.E R7, desc[UR8][R6.64] ;  /* 0x0000000806077981 */ /* 0x000ee2000c1e1900 */
[----:B------:R-:W1:Y:S01]  /*2500*/  MUFU.RCP R0, R3 ;  /* 0x0000000300007308 */ /* 0x000e620000001000 */
[----:B------:R-:W-:Y:S01]  /*2510*/  BSSY.RECONVERGENT B2, `(.L_x_60) ;  /* 0x000000c000027945 */ /* 0x000fe20003800200 */
[----:B-1----:R-:W-:-:S04]  /*2520*/  FFMA R9, R0, -R3, 1 ;  /* 0x3f80000000097423 */ /* 0x002fc80000000803 */
[----:B------:R-:W-:Y:S02]  /*2530*/  FFMA R0, R0, R9, R0 ;  /* 0x0000000900007223 */ /* 0x000fe40000000000 */
[----:B---3--:R-:W1:Y:S02]  /*2540*/  FCHK P0, R7, R3 ;  /* 0x0000000307007302 */ /* 0x008e640000000000 */
[----:B------:R-:W-:-:S04]  /*2550*/  FFMA R2, R0, R7, RZ ;  /* 0x0000000700027223 */ /* 0x000fc800000000ff */
[----:B------:R-:W-:-:S04]  /*2560*/  FFMA R9, R2, -R3, R7 ;  /* 0x8000000302097223 */ /* 0x000fc80000000007 */
[----:B------:R-:W-:Y:S01]  /*2570*/  FFMA R9, R0, R9, R2 ;  /* 0x0000000900097223 */ /* 0x000fe20000000002 */
[----:B-1----:R-:W-:Y:S06]  /*2580*/  @!P0 BRA `(.L_x_61) ;  /* 0x0000000000108947 */ /* 0x002fec0003800000 */
[----:B------:R-:W-:Y:S01]  /*2590*/  IMAD.MOV.U32 R0, RZ, RZ, R7 ;  /* 0x000000ffff007224 */ /* 0x000fe200078e0007 */
[----:B------:R-:W-:-:S07]  /*25a0*/  MOV R6, 0x25c0 ;  /* 0x000025c000067802 */ /* 0x000fce0000000f00 */
[----:B0-2---:R-:W-:Y:S05]  /*25b0*/  CALL.REL.NOINC `($__internal_1_$__cuda_sm3x_div_rn_noftz_f32_slowpath) ;  /* 0x0000000000787944 */ /* 0x005fea0003c00000 */
[----:B------:R-:W-:-:S07]  /*25c0*/  IMAD.MOV.U32 R9, RZ, RZ, R11 ;  /* 0x000000ffff097224 */ /* 0x000fce00078e000b */
.L_x_61:
[----:B------:R-:W-:Y:S05]  /*25d0*/  BSYNC.RECONVERGENT B2 ;  /* 0x0000000000027941 */ /* 0x000fea0003800200 */
.L_x_60:
[----:B------:R-:W1:Y:S02]  /*25e0*/  LDCU.64 UR4, c[0x0][0x388] ;  /* 0x00007100ff0477ac */ /* 0x000e640008000a00 */
[----:B-1----:R-:W-:-:S04]  /*25f0*/  IADD3 R2, P0, PT, R5, UR4, RZ ;  /* 0x0000000405027c10 */ /* 0x002fc8000ff1e0ff */
[----:B------:R-:W-:-:S05]  /*2600*/  IADD3.X R3, PT, PT, R8, UR5, RZ, P0, !PT ;  /* 0x0000000508037c10 */ /* 0x000fca00087fe4ff */
[----:B------:R-:W-:Y:S01]  /*2610*/  STG.E desc[UR8][R2.64], R9 ;  /* 0x0000000902007986 */ /* 0x000fe2000c101908 */
[----:B------:R-:W-:Y:S05]  /*2620*/  EXIT ;  /* 0x000000000000794d */ /* 0x000fea0003800000 */
        .weak           $__internal_0_$__cuda_sm20_sqrt_rn_f32_slowpath
        .type           $__internal_0_$__cuda_sm20_sqrt_rn_f32_slowpath,@function
        .size           $__internal_0_$__cuda_sm20_sqrt_rn_f32_slowpath,($__internal_1_$__cuda_sm3x_div_rn_noftz_f32_slowpath - $__internal_0_$__cuda_sm20_sqrt_rn_f32_slowpath)
$__internal_0_$__cuda_sm20_sqrt_rn_f32_slowpath:
[----:B------:R-:W-:-:S13]  /*2630*/  LOP3.LUT P1, RZ, R0, 0x7fffffff, RZ, 0xc0, !PT ;  /* 0x7fffffff00ff7812 */ /* 0x000fda000782c0ff */
[----:B------:R-:W-:Y:S01]  /*2640*/  @!P1 IMAD.MOV.U32 R2, RZ, RZ, R0 ;  /* 0x000000ffff029224 */ /* 0x000fe200078e0000 */
[----:B------:R-:W-:Y:S06]  /*2650*/  @!P1 BRA `(.L_x_62) ;  /* 0x0000000000409947 */ /* 0x000fec0003800000 */
[----:B------:R-:W-:-:S13]  /*2660*/  FSETP.GEU.FTZ.AND P1, PT, R0, RZ, PT ;  /* 0x000000ff0000720b */ /* 0x000fda0003f3e000 */
[----:B------:R-:W-:Y:S01]  /*2670*/  @!P1 IMAD.MOV.U32 R2, RZ, RZ, 0x7fffffff ;  /* 0x7fffffffff029424 */ /* 0x000fe200078e00ff */
[----:B------:R-:W-:Y:S06]  /*2680*/  @!P1 BRA `(.L_x_62) ;  /* 0x0000000000349947 */ /* 0x000fec0003800000 */
[----:B------:R-:W-:-:S13]  /*2690*/  FSETP.GTU.FTZ.AND P1, PT, |R0|, +INF , PT ;  /* 0x7f8000000000780b */ /* 0x000fda0003f3c200 */
[----:B------:R-:W-:Y:S01]  /*26a0*/  @P1 FADD.FTZ R2, R0, 1 ;  /* 0x3f80000000021421 */ /* 0x000fe20000010000 */
[----:B------:R-:W-:Y:S06]  /*26b0*/  @P1 BRA `(.L_x_62) ;  /* 0x0000000000281947 */ /* 0x000fec0003800000 */
[----:B------:R-:W-:-:S13]  /*26c0*/  FSETP.NEU.FTZ.AND P1, PT, |R0|, +INF , PT ;  /* 0x7f8000000000780b */ /* 0x000fda0003f3d200 */
[----:B------:R-:W-:-:S04]  /*26d0*/  @P1 FFMA R3, R0, 1.84467440737095516160e+19, RZ ;  /* 0x5f80000000031823 */ /* 0x000fc800000000ff */
[----:B------:R-:W0:Y:S02]  /*26e0*/  @P1 MUFU.RSQ R2, R3 ;  /* 0x0000000300021308 */ /* 0x000e240000001400 */
[----:B0-----:R-:W-:Y:S01]  /*26f0*/  @P1 FMUL.FTZ R4, R3, R2 ;  /* 0x0000000203041220 */ /* 0x001fe20000410000 */
[----:B------:R-:W-:Y:S01]  /*2700*/  @P1 FMUL.FTZ R8, R2, 0.5 ;  /* 0x3f00000002081820 */ /* 0x000fe20000410000 */
[----:B------:R-:W-:Y:S02]  /*2710*/  @!P1 IMAD.MOV.U32 R2, RZ, RZ, R0 ;  /* 0x000000ffff029224 */ /* 0x000fe400078e0000 */
[----:B------:R-:W-:-:S04]  /*2720*/  @P1 FADD.FTZ R6, -R4, -RZ ;  /* 0x800000ff04061221 */ /* 0x000fc80000010100 */
[----:B------:R-:W-:-:S04]  /*2730*/  @P1 FFMA R7, R4, R6, R3 ;  /* 0x0000000604071223 */ /* 0x000fc80000000003 */
[----:B------:R-:W-:-:S04]  /*2740*/  @P1 FFMA R7, R7, R8, R4 ;  /* 0x0000000807071223 */ /* 0x000fc80000000004 */
[----:B------:R-:W-:-:S07]  /*2750*/  @P1 FMUL.FTZ R2, R7, 2.3283064365386962891e-10 ;  /* 0x2f80000007021820 */ /* 0x000fce0000410000 */
.L_x_62:
[----:B------:R-:W-:Y:S02]  /*2760*/  IMAD.MOV.U32 R0, RZ, RZ, R2 ;  /* 0x000000ffff007224 */ /* 0x000fe400078e0002 */
[----:B------:R-:W-:Y:S02]  /*2770*/  IMAD.MOV.U32 R2, RZ, RZ, R9 ;  /* 0x000000ffff027224 */ /* 0x000fe400078e0009 */
[----:B------:R-:W-:-:S04]  /*2780*/  IMAD.MOV.U32 R3, RZ, RZ, 0x0 ;  /* 0x00000000ff037424 */ /* 0x000fc800078e00ff */
[----:B------:R-:W-:Y:S05]  /*2790*/  RET.REL.NODEC R2 `(_Z17rms_normalizationPKfPfmm) ;  /* 0xffffffd802187950 */ /* 0x000fea0003c3ffff */
        .weak           $__internal_1_$__cuda_sm3x_div_rn_noftz_f32_slowpath
        .type           $__internal_1_$__cuda_sm3x_div_rn_noftz_f32_slowpath,@function
        .size           $__internal_1_$__cuda_sm3x_div_rn_noftz_f32_slowpath,($_Z17rms_normalizationPKfPfmm$__internal_accurate_pow - $__internal_1_$__cuda_sm3x_div_rn_noftz_f32_slowpath)
$__internal_1_$__cuda_sm3x_div_rn_noftz_f32_slowpath:
[--C-:B------:R-:W-:Y:S01]  /*27a0*/  SHF.R.U32.HI R4, RZ, 0x17, R3.reuse ;  /* 0x00000017ff047819 */ /* 0x100fe20000011603 */
[----:B------:R-:W-:Y:S01]  /*27b0*/  BSSY.RECONVERGENT B0, `(.L_x_63) ;  /* 0x0000063000007945 */ /* 0x000fe20003800200 */
[----:B------:R-:W-:Y:S01]  /*27c0*/  SHF.R.U32.HI R7, RZ, 0x17, R0 ;  /* 0x00000017ff077819 */ /* 0x000fe20000011600 */
[----:B------:R-:W-:Y:S01]  /*27d0*/  IMAD.MOV.U32 R17, RZ, RZ, R3 ;  /* 0x000000ffff117224 */ /* 0x000fe200078e0003 */
[----:B------:R-:W-:Y:S02]  /*27e0*/  LOP3.LUT R4, R4, 0xff, RZ, 0xc0, !PT ;  /* 0x000000ff04047812 */ /* 0x000fe400078ec0ff */
[----:B------:R-:W-:Y:S02]  /*27f0*/  LOP3.LUT R7, R7, 0xff, RZ, 0xc0, !PT ;  /* 0x000000ff07077812 */ /* 0x000fe400078ec0ff */
[----:B------:R-:W-:-:S03]  /*2800*/  IADD3 R10, PT, PT, R4, -0x1, RZ ;  /* 0xffffffff040a7810 */ /* 0x000fc60007ffe0ff */
[----:B------:R-:W-:Y:S01]  /*2810*/  VIADD R11, R7, 0xffffffff ;  /* 0xffffffff070b7836 */ /* 0x000fe20000000000 */
[----:B------:R-:W-:-:S04]  /*2820*/  ISETP.GT.U32.AND P1, PT, R10, 0xfd, PT ;  /* 0x000000fd0a00780c */ /* 0x000fc80003f24070 */
[----:B------:R-:W-:-:S13]  /*2830*/  ISETP.GT.U32.OR P1, PT, R11, 0xfd, P1 ;  /* 0x000000fd0b00780c */ /* 0x000fda0000f24470 */
[----:B------:R-:W-:Y:S01]  /*2840*/  @!P1 IMAD.MOV.U32 R2, RZ, RZ, RZ ;  /* 0x000000ffff029224 */ /* 0x000fe200078e00ff */
[----:B------:R-:W-:Y:S06]  /*2850*/  @!P1 BRA `(.L_x_64) ;  /* 0x00000000005c9947 */ /* 0x000fec0003800000 */
[----:B------:R-:W-:Y:S02]  /*2860*/  FSETP.GTU.FTZ.AND P1, PT, |R0|, +INF , PT ;  /* 0x7f8000000000780b */ /* 0x000fe40003f3c200 */
[----:B------:R-:W-:-:S04]  /*2870*/  FSETP.GTU.FTZ.AND P2, PT, |R3|, +INF , PT ;  /* 0x7f8000000300780b */ /* 0x000fc80003f5c200 */
[----:B------:R-:W-:-:S13]  /*2880*/  PLOP3.LUT P1, PT, P1, P2, PT, 0xf8, 0x8f ;  /* 0x00000000008f781c */ /* 0x000fda0000f25f70 */
[----:B------:R-:W-:Y:S05]  /*2890*/  @P1 BRA `(.L_x_65) ;  /* 0x00000004004c1947 */ /* 0x000fea0003800000 */
[----:B------:R-:W-:-:S13]  /*28a0*/  LOP3.LUT P1, RZ, R17, 0x7fffffff, R0, 0xc8, !PT ;  /* 0x7fffffff11ff7812 */ /* 0x000fda000782c800 */
[----:B------:R-:W-:Y:S05]  /*28b0*/  @!P1 BRA `(.L_x_66) ;  /* 0x00000004003c9947 */ /* 0x000fea0003800000 */
[C---:B------:R-:W-:Y:S02]  /*28c0*/  FSETP.NEU.FTZ.AND P3, PT, |R0|.reuse, +INF , PT ;  /* 0x7f8000000000780b */ /* 0x040fe40003f7d200 */
[----:B------:R-:W-:Y:S02]  /*28d0*/  FSETP.NEU.FTZ.AND P2, PT, |R3|, +INF , PT ;  /* 0x7f8000000300780b */ /* 0x000fe40003f5d200 */
[----:B------:R-:W-:-:S11]  /*28e0*/  FSETP.NEU.FTZ.AND P1, PT, |R0|, +INF , PT ;  /* 0x7f8000000000780b */ /* 0x000fd60003f3d200 */
[----:B------:R-:W-:Y:S05]  /*28f0*/  @!P2 BRA !P3, `(.L_x_66) ;  /* 0x00000004002ca947 */ /* 0x000fea0005800000 */
[----:B------:R-:W-:-:S04]  /*2900*/  LOP3.LUT P3, RZ, R0, 0x7fffffff, RZ, 0xc0, !PT ;  /* 0x7fffffff00ff7812 */ /* 0x000fc8000786c0ff */
[----:B------:R-:W-:-:S13]  /*2910*/  PLOP3.LUT P2, PT, P2, P3, PT, 0x2f, 0xf2 ;  /* 0x0000000000f2781c */ /* 0x000fda0001746577 */
[----:B------:R-:W-:Y:S05]  /*2920*/  @P2 BRA `(.L_x_67) ;  /* 0x0000000400182947 */ /* 0x000fea0003800000 */
[----:B------:R-:W-:-:S04]  /*2930*/  LOP3.LUT P2, RZ, R17, 0x7fffffff, RZ, 0xc0, !PT ;  /* 0x7fffffff11ff7812 */ /* 0x000fc8000784c0ff */
[----:B------:R-:W-:-:S13]  /*2940*/  PLOP3.LUT P1, PT, P1, P2, PT, 0x2f, 0xf2 ;  /* 0x0000000000f2781c */ /* 0x000fda0000f24577 */
[----:B------:R-:W-:Y:S05]  /*2950*/  @P1 BRA `(.L_x_68) ;  /* 0x0000000400001947 */ /* 0x000fea0003800000 */
[----:B------:R-:W-:Y:S02]  /*2960*/  ISETP.GE.AND P1, PT, R11, RZ, PT ;  /* 0x000000ff0b00720c */ /* 0x000fe40003f26270 */
[----:B------:R-:W-:-:S11]  /*2970*/  ISETP.GE.AND P2, PT, R10, RZ, PT ;  /* 0x000000ff0a00720c */ /* 0x000fd60003f46270 */
[----:B------:R-:W-:Y:S02]  /*2980*/  @P1 IMAD.MOV.U32 R2, RZ, RZ, RZ ;  /* 0x000000ffff021224 */ /* 0x000fe400078e00ff */
[----:B------:R-:W-:Y:S01]  /*2990*/  @!P1 FFMA R0, R0, 1.84467440737095516160e+19, RZ ;  /* 0x5f80000000009823 */ /* 0x000fe200000000ff */
[----:B------:R-:W-:Y:S02]  /*29a0*/  @!P1 IMAD.MOV.U32 R2, RZ, RZ, -0x40 ;  /* 0xffffffc0ff029424 */ /* 0x000fe400078e00ff */
[----:B------:R-:W-:Y:S02]  /*29b0*/  @!P2 FFMA R17, R3, 1.84467440737095516160e+19, RZ ;  /* 0x5f8000000311a823 */ /* 0x000fe400000000ff */
[----:B------:R-:W-:-:S07]  /*29c0*/  @!P2 VIADD R2, R2, 0x40 ;  /* 0x000000400202a836 */ /* 0x000fce0000000000 */
.L_x_64:
[----:B------:R-:W-:Y:S01]  /*29d0*/  LEA R18, R4, 0xc0800000, 0x17 ;  /* 0xc080000004127811 */ /* 0x000fe200078eb8ff */
[----:B------:R-:W-:Y:S01]  /*29e0*/  VIADD R7, R7, 0xffffff81 ;  /* 0xffffff8107077836 */ /* 0x000fe20000000000 */
[----:B------:R-:W-:Y:S03]  /*29f0*/  BSSY.RECONVERGENT B1, `(.L_x_69) ;  /* 0x0000035000017945 */ /* 0x000fe60003800200 */
[----:B------:R-:W-:Y:S02]  /*2a00*/  IMAD.IADD R18, R17, 0x1, -R18 ;  /* 0x0000000111127824 */ /* 0x000fe400078e0a12 */
[C---:B------:R-:W-:Y:S01]  /*2a10*/  IMAD R0, R7.reuse, -0x800000, R0 ;  /* 0xff80000007007824 */ /* 0x040fe200078e0200 */
[----:B------:R-:W-:Y:S01]  /*2a20*/  IADD3 R7, PT, PT, R7, 0x7f, -R4 ;  /* 0x0000007f07077810 */ /* 0x000fe20007ffe804 */
[----:B------:R-:W0:Y:S01]  /*2a30*/  MUFU.RCP R10, R18 ;  /* 0x00000012000a7308 */ /* 0x000e220000001000 */
[----:B------:R-:W-:-:S02]  /*2a40*/  FADD.FTZ R11, -R18, -RZ ;  /* 0x800000ff120b7221 */ /* 0x000fc40000010100 */
[----:B------:R-:W-:Y:S02]  /*2a50*/  IADD3 R7, PT, PT, R7, R2, RZ ;  /* 0x0000000207077210 */ /* 0x000fe40007ffe0ff */
[----:B0-----:R-:W-:-:S04]  /*2a60*/  FFMA R17, R10, R11, 1 ;  /* 0x3f8000000a117423 */ /* 0x001fc8000000000b */
[----:B------:R-:W-:-:S04]  /*2a70*/  FFMA R17, R10, R17, R10 ;  /* 0x000000110a117223 */ /* 0x000fc8000000000a */
[----:B------:R-:W-:-:S04]  /*2a80*/  FFMA R10, R0, R17, RZ ;  /* 0x00000011000a7223 */ /* 0x000fc800000000ff */
[----:B------:R-:W-:-:S04]  /*2a90*/  FFMA R16, R11, R10, R0 ;  /* 0x0000000a0b107223 */ /* 0x000fc80000000000 */
[----:B------:R-:W-:-:S04]  /*2aa0*/  FFMA R16, R17, R16, R10 ;  /* 0x0000001011107223 */ /* 0x000fc8000000000a */
[----:B------:R-:W-:-:S04]  /*2ab0*/  FFMA R11, R11, R16, R0 ;  /* 0x000000100b0b7223 */ /* 0x000fc80000000000 */
[----:B------:R-:W-:-:S05]  /*2ac0*/  FFMA R0, R17, R11, R16 ;  /* 0x0000000b11007223 */ /* 0x000fca0000000010 */
[----:B------:R-:W-:-:S04]  /*2ad0*/  SHF.R.U32.HI R4, RZ, 0x17, R0 ;  /* 0x00000017ff047819 */ /* 0x000fc80000011600 */
[----:B------:R-:W-:-:S05]  /*2ae0*/  LOP3.LUT R2, R4, 0xff, RZ, 0xc0, !PT ;  /* 0x000000ff04027812 */ /* 0x000fca00078ec0ff */
[----:B------:R-:W-:-:S04]  /*2af0*/  IMAD.IADD R2, R2, 0x1, R7 ;  /* 0x0000000102027824 */ /* 0x000fc800078e0207 */
[----:B------:R-:W-:-:S05]  /*2b00*/  VIADD R4, R2, 0xffffffff ;  /* 0xffffffff02047836 */ /* 0x000fca0000000000 */
[----:B------:R-:W-:-:S13]  /*2b10*/  ISETP.GE.U32.AND P1, PT, R4, 0xfe, PT ;  /* 0x000000fe0400780c */ /* 0x000fda0003f26070 */
[----:B------:R-:W-:Y:S05]  /*2b20*/  @!P1 BRA `(.L_x_70) ;  /* 0x0000000000809947 */ /* 0x000fea0003800000 */
[----:B------:R-:W-:-:S13]  /*2b30*/  ISETP.GT.AND P1, PT, R2, 0xfe, PT ;  /* 0x000000fe0200780c */ /* 0x000fda0003f24270 */
[----:B------:R-:W-:Y:S05]  /*2b40*/  @P1 BRA `(.L_x_71) ;  /* 0x00000000006c1947 */ /* 0x000fea0003800000 */
[----:B------:R-:W-:-:S13]  /*2b50*/  ISETP.GE.AND P1, PT, R2, 0x1, PT ;  /* 0x000000010200780c */ /* 0x000fda0003f26270 */
[----:B------:R-:W-:Y:S05]  /*2b60*/  @P1 BRA `(.L_x_72) ;  /* 0x0000000000741947 */ /* 0x000fea0003800000 */
[----:B------:R-:W-:Y:S02]  /*2b70*/  ISETP.GE.AND P1, PT, R2, -0x18, PT ;  /* 0xffffffe80200780c */ /* 0x000fe40003f26270 */
[----:B------:R-:W-:-:S11]  /*2b80*/  LOP3.LUT R0, R0, 0x80000000, RZ, 0xc0, !PT ;  /* 0x8000000000007812 */ /* 0x000fd600078ec0ff */
[----:B------:R-:W-:Y:S05]  /*2b90*/  @!P1 BRA `(.L_x_72) ;  /* 0x0000000000689947 */ /* 0x000fea0003800000 */
[CCC-:B------:R-:W-:Y:S01]  /*2ba0*/  FFMA.RZ R4, R17.reuse, R11.reuse, R16.reuse ;  /* 0x0000000b11047223 */ /* 0x1c0fe2000000c010 */
[CCC-:B------:R-:W-:Y:S01]  /*2bb0*/  FFMA.RP R7, R17.reuse, R11.reuse, R16.reuse ;  /* 0x0000000b11077223 */ /* 0x1c0fe20000008010 */
[----:B------:R-:W-:Y:S01]  /*2bc0*/  FFMA.RM R16, R17, R11, R16 ;  /* 0x0000000b11107223 */ /* 0x000fe20000004010 */
[C---:B------:R-:W-:Y:S01]  /*2bd0*/  VIADD R10, R2.reuse, 0x20 ;  /* 0x00000020020a7836 */ /* 0x040fe20000000000 */
[----:B------:R-:W-:Y:S02]  /*2be0*/  ISETP.NE.AND P3, PT, R2, RZ, PT ;  /* 0x000000ff0200720c */ /* 0x000fe40003f65270 */
[----:B------:R-:W-:Y:S02]  /*2bf0*/  LOP3.LUT R4, R4, 0x7fffff, RZ, 0xc0, !PT ;  /* 0x007fffff04047812 */ /* 0x000fe400078ec0ff */
[----:B------:R-:W-:Y:S01]  /*2c00*/  ISETP.NE.AND P2, PT, R2, RZ, PT ;  /* 0x000000ff0200720c */ /* 0x000fe20003f45270 */
[----:B------:R-:W-:Y:S01]  /*2c10*/  IMAD.MOV R2, RZ, RZ, -R2 ;  /* 0x000000ffff027224 */ /* 0x000fe200078e0a02 */
[----:B------:R-:W-:-:S02]  /*2c20*/  LOP3.LUT R11, R4, 0x800000, RZ, 0xfc, !PT ;  /* 0x00800000040b7812 */ /* 0x000fc400078efcff */
[----:B------:R-:W-:Y:S02]  /*2c30*/  FSETP.NEU.FTZ.AND P1, PT, R7, R16, PT ;  /* 0x000000100700720b */ /* 0x000fe40003f3d000 */
[----:B------:R-:W-:Y:S02]  /*2c40*/  SHF.L.U32 R10, R11, R10, RZ ;  /* 0x0000000a0b0a7219 */ /* 0x000fe400000006ff */
[----:B------:R-:W-:Y:S02]  /*2c50*/  SEL R2, R2, RZ, P3 ;  /* 0x000000ff02027207 */ /* 0x000fe40001800000 */
[----:B------:R-:W-:Y:S02]  /*2c60*/  ISETP.NE.AND P2, PT, R10, RZ, P2 ;  /* 0x000000ff0a00720c */ /* 0x000fe40001745270 */
[----:B------:R-:W-:Y:S02]  /*2c70*/  SHF.R.U32.HI R11, RZ, R2, R11 ;  /* 0x00000002ff0b7219 */ /* 0x000fe4000001160b */
[----:B------:R-:W-:-:S02]  /*2c80*/  PLOP3.LUT P1, PT, P1, P2, PT, 0xf8, 0x8f ;  /* 0x00000000008f781c */ /* 0x000fc40000f25f70 */
[----:B------:R-:W-:Y:S02]  /*2c90*/  SHF.R.U32.HI R2, RZ, 0x1, R11 ;  /* 0x00000001ff027819 */ /* 0x000fe4000001160b */
[----:B------:R-:W-:-:S04]  /*2ca0*/  SEL R7, RZ, 0x1, !P1 ;  /* 0x00000001ff077807 */ /* 0x000fc80004800000 */
[----:B------:R-:W-:-:S04]  /*2cb0*/  LOP3.LUT R4, R7, 0x1, R2, 0xf8, !PT ;  /* 0x0000000107047812 */ /* 0x000fc800078ef802 */
[----:B------:R-:W-:-:S05]  /*2cc0*/  LOP3.LUT R11, R4, R11, RZ, 0xc0, !PT ;  /* 0x0000000b040b7212 */ /* 0x000fca00078ec0ff */
[----:B------:R-:W-:-:S05]  /*2cd0*/  IMAD.IADD R11, R2, 0x1, R11 ;  /* 0x00000001020b7824 */ /* 0x000fca00078e020b */
[----:B------:R-:W-:Y:S01]  /*2ce0*/  LOP3.LUT R0, R11, R0, RZ, 0xfc, !PT ;  /* 0x000000000b007212 */ /* 0x000fe200078efcff */
[----:B------:R-:W-:Y:S06]  /*2cf0*/  BRA `(.L_x_72) ;  /* 0x0000000000107947 */ /* 0x000fec0003800000 */
.L_x_71:
[----:B------:R-:W-:-:S04]  /*2d00*/  LOP3.LUT R0, R0, 0x80000000, RZ, 0xc0, !PT ;  /* 0x8000000000007812 */ /* 0x000fc800078ec0ff */
[----:B------:R-:W-:Y:S01]  /*2d10*/  LOP3.LUT R0, R0, 0x7f800000, RZ, 0xfc, !PT ;  /* 0x7f80000000007812 */ /* 0x000fe200078efcff */
[----:B------:R-:W-:Y:S06]  /*2d20*/  BRA `(.L_x_72) ;  /* 0x0000000000047947 */ /* 0x000fec0003800000 */
.L_x_70:
[----:B------:R-:W-:-:S07]  /*2d30*/  IMAD R0, R7, 0x800000, R0 ;  /* 0x0080000007007824 */ /* 0x000fce00078e0200 */
.L_x_72:
[----:B------:R-:W-:Y:S05]  /*2d40*/  BSYNC.RECONVERGENT B1 ;  /* 0x0000000000017941 */ /* 0x000fea0003800200 */
.L_x_69:
[----:B------:R-:W-:Y:S05]  /*2d50*/  BRA `(.L_x_73) ;  /* 0x0000000000207947 */ /* 0x000fea0003800000 */
.L_x_68:
[----:B------:R-:W-:-:S04]  /*2d60*/  LOP3.LUT R0, R17, 0x80000000, R0, 0x48, !PT ;  /* 0x8000000011007812 */ /* 0x000fc800078e4800 */
[----:B------:R-:W-:Y:S01]  /*2d70*/  LOP3.LUT R0, R0, 0x7f800000, RZ, 0xfc, !PT ;  /* 0x7f80000000007812 */ /* 0x000fe200078efcff */
[----:B------:R-:W-:Y:S06]  /*2d80*/  BRA `(.L_x_73) ;  /* 0x0000000000147947 */ /* 0x000fec0003800000 */
.L_x_67:
[----:B------:R-:W-:Y:S01]  /*2d90*/  LOP3.LUT R0, R17, 0x80000000, R0, 0x48, !PT ;  /* 0x8000000011007812 */ /* 0x000fe200078e4800 */
[----:B------:R-:W-:Y:S06]  /*2da0*/  BRA `(.L_x_73) ;  /* 0x00000000000c7947 */ /* 0x000fec0003800000 */
.L_x_66:
[----:B------:R-:W0:Y:S01]  /*2db0*/  MUFU.RSQ R0, -QNAN ;  /* 0xffc0000000007908 */ /* 0x000e220000001400 */
[----:B------:R-:W-:Y:S05]  /*2dc0*/  BRA `(.L_x_73) ;  /* 0x0000000000047947 */ /* 0x000fea0003800000 */
.L_x_65:
[----:B------:R-:W-:-:S07]  /*2dd0*/  FADD.FTZ R0, R0, R3 ;  /* 0x0000000300007221 */ /* 0x000fce0000010000 */
.L_x_73:
[----:B------:R-:W-:Y:S05]  /*2de0*/  BSYNC.RECONVERGENT B0 ;  /* 0x0000000000007941 */ /* 0x000fea0003800200 */
.L_x_63:
[----:B------:R-:W-:Y:S02]  /*2df0*/  IMAD.MOV.U32 R7, RZ, RZ, 0x0 ;  /* 0x00000000ff077424 */ /* 0x000fe400078e00ff */
[----:B0-----:R-:W-:Y:S02]  /*2e00*/  IMAD.MOV.U32 R11, RZ, RZ, R0 ;  /* 0x000000ffff0b7224 */ /* 0x001fe400078e0000 */
[----:B------:R-:W-:Y:S05]  /*2e10*/  RET.REL.NODEC R6 `(_Z17rms_normalizationPKfPfmm) ;  /* 0xffffffd006787950 */ /* 0x000fea0003c3ffff */
        .type           $_Z17rms_normalizationPKfPfmm$__internal_accurate_pow,@function
        .size           $_Z17rms_normalizationPKfPfmm$__internal_accurate_pow,(.L_x_78 - $_Z17rms_normalizationPKfPfmm$__internal_accurate_pow)
$_Z17rms_normalizationPKfPfmm$__internal_accurate_pow:
[----:B------:R-:W-:Y:S01]  /*2e20*/  ISETP.GT.U32.AND P0, PT, R3, 0xfffff, PT ;  /* 0x000fffff0300780c */ /* 0x000fe20003f04070 */
[----:B------:R-:W-:Y:S01]  /*2e30*/  IMAD.MOV.U32 R16, RZ, RZ, 0x41ad3b5a ;  /* 0x41ad3b5aff107424 */ /* 0x000fe200078e00ff */
[----:B------:R-:W-:Y:S01]  /*2e40*/  MOV R11, R3 ;  /* 0x00000003000b7202 */ /* 0x000fe20000000f00 */
[----:B------:R-:W-:Y:S01]  /*2e50*/  UMOV UR10, 0x7d2cafe2 ;  /* 0x7d2cafe2000a7882 */ /* 0x000fe20000000000 */
[----:B------:R-:W-:Y:S01]  /*2e60*/  MOV R17, 0x3ed0f5d2 ;  /* 0x3ed0f5d200117802 */ /* 0x000fe20000000f00 */
[----:B------:R-:W-:Y:S01]  /*2e70*/  UMOV UR11, 0x3eb0f5ff ;  /* 0x3eb0f5ff000b7882 */ /* 0x000fe20000000000 */
[----:B------:R-:W-:Y:S01]  /*2e80*/  SHF.R.U32.HI R3, RZ, 0x14, R3 ;  /* 0x00000014ff037819 */ /* 0x000fe20000011603 */
[----:B------:R-:W-:Y:S01]  /*2e90*/  UMOV UR12, 0x3b39803f ;  /* 0x3b39803f000c7882 */ /* 0x000fe20000000000 */
[----:B------:R-:W-:-:S05]  /*2ea0*/  UMOV UR13, 0x3c7abc9e ;  /* 0x3c7abc9e000d7882 */ /* 0x000fca0000000000 */
[----:B------:R-:W-:-:S10]  /*2eb0*/  @!P0 DMUL R22, R10, 1.80143985094819840000e+16 ;  /* 0x435000000a168828 */ /* 0x000fd40000000000 */
[----:B------:R-:W-:Y:S01]  /*2ec0*/  @!P0 IMAD.MOV.U32 R11, RZ, RZ, R23 ;  /* 0x000000ffff0b8224 */ /* 0x000fe200078e0017 */
[----:B------:R-:W-:Y:S01]  /*2ed0*/  @!P0 LEA.HI R3, R23, 0xffffffca, RZ, 0xc ;  /* 0xffffffca17038811 */ /* 0x000fe200078f60ff */
[----:B------:R-:W-:-:S03]  /*2ee0*/  @!P0 IMAD.MOV.U32 R10, RZ, RZ, R22 ;  /* 0x000000ffff0a8224 */ /* 0x000fc600078e0016 */
[----:B------:R-:W-:Y:S01]  /*2ef0*/  LOP3.LUT R11, R11, 0x800fffff, RZ, 0xc0, !PT ;  /* 0x800fffff0b0b7812 */ /* 0x000fe200078ec0ff */
[----:B------:R-:W-:-:S03]  /*2f00*/  IMAD.MOV.U32 R12, RZ, RZ, R10 ;  /* 0x000000ffff0c7224 */ /* 0x000fc600078e000a */
[----:B------:R-:W-:-:S04]  /*2f10*/  LOP3.LUT R11, R11, 0x3ff00000, RZ, 0xfc, !PT ;  /* 0x3ff000000b0b7812 */ /* 0x000fc800078efcff */
[----:B------:R-:W-:Y:S01]  /*2f20*/  ISETP.GE.U32.AND P1, PT, R11, 0x3ff6a09f, PT ;  /* 0x3ff6a09f0b00780c */ /* 0x000fe20003f26070 */
[----:B------:R-:W-:-:S12]  /*2f30*/  IMAD.MOV.U32 R13, RZ, RZ, R11 ;  /* 0x000000ffff0d7224 */ /* 0x000fd800078e000b */
[----:B------:R-:W-:-:S04]  /*2f40*/  @P1 VIADD R10, R13, 0xfff00000 ;  /* 0xfff000000d0a1836 */ /* 0x000fc80000000000 */
[----:B------:R-:W-:Y:S02]  /*2f50*/  @P1 IMAD.MOV.U32 R13, RZ, RZ, R10 ;  /* 0x000000ffff0d1224 */ /* 0x000fe400078e000a */
[----:B------:R-:W-:-:S04]  /*2f60*/  IMAD.MOV.U32 R10, RZ, RZ, RZ ;  /* 0x000000ffff0a7224 */ /* 0x000fc800078e00ff */
[C---:B------:R-:W-:Y:S02]  /*2f70*/  DADD R20, R12.reuse, 1 ;  /* 0x3ff000000c147429 */ /* 0x040fe40000000000 */
[----:B------:R-:W-:-:S04]  /*2f80*/  DADD R12, R12, -1 ;  /* 0xbff000000c0c7429 */ /* 0x000fc80000000000 */
[----:B------:R-:W0:Y:S02]  /*2f90*/  MUFU.RCP64H R11, R21 ;  /* 0x00000015000b7308 */ /* 0x000e240000001800 */
[----:B0-----:R-:W-:-:S08]  /*2fa0*/  DFMA R18, -R20, R10, 1 ;  /* 0x3ff000001412742b */ /* 0x001fd0000000010a */
[----:B------:R-:W-:-:S08]  /*2fb0*/  DFMA R18, R18, R18, R18 ;  /* 0x000000121212722b */ /* 0x000fd00000000012 */
[----:B------:R-:W-:-:S08]  /*2fc0*/  DFMA R18, R10, R18, R10 ;  /* 0x000000120a12722b */ /* 0x000fd0000000000a */
[----:B------:R-:W-:-:S08]  /*2fd0*/  DMUL R10, R12, R18 ;  /* 0x000000120c0a7228 */ /* 0x000fd00000000000 */
[----:B------:R-:W-:-:S08]  /*2fe0*/  DFMA R10, R12, R18, R10 ;  /* 0x000000120c0a722b */ /* 0x000fd0000000000a */
[----:B------:R-:W-:-:S08]  /*2ff0*/  DMUL R24, R10, R10 ;  /* 0x0000000a0a187228 */ /* 0x000fd00000000000 */
[----:B------:R-:W-:Y:S01]  /*3000*/  DFMA R16, R24, UR10, R16 ;  /* 0x0000000a18107c2b */ /* 0x000fe20008000010 */
[----:B------:R-:W-:Y:S01]  /*3010*/  UMOV UR10, 0x75488a3f ;  /* 0x75488a3f000a7882 */ /* 0x000fe20000000000 */
[----:B------:R-:W-:-:S06]  /*3020*/  UMOV UR11, 0x3ef3b20a ;  /* 0x3ef3b20a000b7882 */ /* 0x000fcc0000000000 */
[----:B------:R-:W-:Y:S01]  /*3030*/  DFMA R20, R24, R16, UR10 ;  /* 0x0000000a18147e2b */ /* 0x000fe20008000010 */
[----:B------:R-:W-:Y:S01]  /*3040*/  UMOV UR10, 0xe4faecd5 ;  /* 0xe4faecd5000a7882 */ /* 0x000fe20000000000 */
[----:B------:R-:W-:Y:S01]  /*3050*/  UMOV UR11, 0x3f1745cd ;  /* 0x3f1745cd000b7882 */ /* 0x000fe20000000000 */
[----:B------:R-:W-:-:S05]  /*3060*/  DADD R16, R12, -R10 ;  /* 0x000000000c107229 */ /* 0x000fca000000080a */
[----:B------:R-:W-:Y:S01]  /*3070*/  DFMA R20, R24, R20, UR10 ;  /* 0x0000000a18147e2b */ /* 0x000fe20008000014 */
[----:B------:R-:W-:Y:S01]  /*3080*/  UMOV UR10, 0x258a578b ;  /* 0x258a578b000a7882 */ /* 0x000fe20000000000 */
[----:B------:R-:W-:Y:S01]  /*3090*/  UMOV UR11, 0x3f3c71c7 ;  /* 0x3f3c71c7000b7882 */ /* 0x000fe20000000000 */
[----:B------:R-:W-:-:S05]  /*30a0*/  DADD R16, R16, R16 ;  /* 0x0000000010107229 */ /* 0x000fca0000000010 */
[----:B------:R-:W-:Y:S01]  /*30b0*/  DFMA R20, R24, R20, UR10 ;  /* 0x0000000a18147e2b */ /* 0x000fe20008000014 */
[----:B------:R-:W-:Y:S01]  /*30c0*/  UMOV UR10, 0x9242b910 ;  /* 0x9242b910000a7882 */ /* 0x000fe20000000000 */
[----:B------:R-:W-:Y:S01]  /*30d0*/  UMOV UR11, 0x3f624924 ;  /* 0x3f624924000b7882 */ /* 0x000fe20000000000 */
[----:B------:R-:W-:-:S05]  /*30e0*/  DFMA R16, R12, -R10, R16 ;  /* 0x8000000a0c10722b */ /* 0x000fca0000000010 */
[----:B------:R-:W-:Y:S01]  /*30f0*/  DFMA R20, R24, R20, UR10 ;  /* 0x0000000a18147e2b */ /* 0x000fe20008000014 */
[----:B------:R-:W-:Y:S01]  /*3100*/  UMOV UR10, 0x99999dfb ;  /* 0x99999dfb000a7882 */ /* 0x000fe20000000000 */
[----:B------:R-:W-:Y:S01]  /*3110*/  UMOV UR11, 0x3f899999 ;  /* 0x3f899999000b7882 */ /* 0x000fe20000000000 */
[----:B------:R-:W-:-:S05]  /*3120*/  DMUL R16, R18, R16 ;  /* 0x0000001012107228 */ /* 0x000fca0000000000 */
[----:B------:R-:W-:Y:S01]  /*3130*/  DFMA R20, R24, R20, UR10 ;  /* 0x0000000a18147e2b */ /* 0x000fe20008000014 */
[----:B------:R-:W-:Y:S01]  /*3140*/  UMOV UR10, 0x55555555 ;  /* 0x55555555000a7882 */ /* 0x000fe20000000000 */
[----:B------:R-:W-:-:S03]  /*3150*/  UMOV UR11, 0x3fb55555 ;  /* 0x3fb55555000b7882 */ /* 0x000fc60000000000 */
[----:B------:R-:W-:Y:S02]  /*3160*/  VIADD R23, R17, 0x100000 ;  /* 0x0010000011177836 */ /* 0x000fe40000000000 */
[----:B------:R-:W-:Y:S01]  /*3170*/  IMAD.MOV.U32 R22, RZ, RZ, R16 ;  /* 0x000000ffff167224 */ /* 0x000fe200078e0010 */
[----:B------:R-:W-:-:S08]  /*3180*/  DFMA R12, R24, R20, UR10 ;  /* 0x0000000a180c7e2b */ /* 0x000fd00008000014 */
[----:B------:R-:W-:Y:S01]  /*3190*/  DADD R18, -R12, UR10 ;  /* 0x0000000a0c127e29 */ /* 0x000fe20008000100 */
[----:B------:R-:W-:Y:S01]  /*31a0*/  UMOV UR10, 0xb9e7b0 ;  /* 0x00b9e7b0000a7882 */ /* 0x000fe20000000000 */
[----:B------:R-:W-:-:S06]  /*31b0*/  UMOV UR11, 0x3c46a4cb ;  /* 0x3c46a4cb000b7882 */ /* 0x000fcc0000000000 */
[----:B------:R-:W-:Y:S02]  /*31c0*/  DFMA R18, R24, R20, R18 ;  /* 0x000000141812722b */ /* 0x000fe40000000012 */
[----:B------:R-:W-:-:S06]  /*31d0*/  DMUL R20, R10, R10 ;  /* 0x0000000a0a147228 */ /* 0x000fcc0000000000 */
[----:B------:R-:W-:Y:S01]  /*31e0*/  DADD R18, R18, -UR10 ;  /* 0x8000000a12127e29 */ /* 0x000fe20008000000 */
[----:B------:R-:W-:Y:S01]  /*31f0*/  UMOV UR10, 0x80000000 ;  /* 0x80000000000a7882 */ /* 0x000fe20000000000 */
[----:B------:R-:W-:Y:S01]  /*3200*/  DFMA R24, R10, R10, -R20 ;  /* 0x0000000a0a18722b */ /* 0x000fe20000000814 */
[----:B------:R-:W-:-:S07]  /*3210*/  UMOV UR11, 0x43300000 ;  /* 0x43300000000b7882 */ /* 0x000fce0000000000 */
[C---:B------:R-:W-:Y:S02]  /*3220*/  DFMA R22, R10.reuse, R22, R24 ;  /* 0x000000160a16722b */ /* 0x040fe40000000018 */
[----:B------:R-:W-:-:S08]  /*3230*/  DMUL R24, R10, R20 ;  /* 0x000000140a187228 */ /* 0x000fd00000000000 */
[----:B------:R-:W-:-:S08]  /*3240*/  DFMA R26, R10, R20, -R24 ;  /* 0x000000140a1a722b */ /* 0x000fd00000000818 */
[----:B------:R-:W-:Y:S02]  /*3250*/  DFMA R26, R16, R20, R26 ;  /* 0x00000014101a722b */ /* 0x000fe4000000001a */
[----:B------:R-:W-:-:S06]  /*3260*/  DADD R20, R12, R18 ;  /* 0x000000000c147229 */ /* 0x000fcc0000000012 */
[----:B------:R-:W-:Y:S02]  /*3270*/  DFMA R22, R10, R22, R26 ;  /* 0x000000160a16722b */ /* 0x000fe4000000001a */
[----:B------:R-:W-:-:S08]  /*3280*/  DADD R26, R12, -R20 ;  /* 0x000000000c1a7229 */ /* 0x000fd00000000814 */
[----:B------:R-:W-:Y:S02]  /*3290*/  DADD R26, R18, R26 ;  /* 0x00000000121a7229 */ /* 0x000fe4000000001a */
[----:B------:R-:W-:-:S08]  /*32a0*/  DMUL R18, R20, R24 ;  /* 0x0000001814127228 */ /* 0x000fd00000000000 */
[----:B------:R-:W-:-:S08]  /*32b0*/  DFMA R12, R20, R24, -R18 ;  /* 0x00000018140c722b */ /* 0x000fd00000000812 */
[----:B------:R-:W-:-:S08]  /*32c0*/  DFMA R12, R20, R22, R12 ;  /* 0x00000016140c722b */ /* 0x000fd0000000000c */
[----:B------:R-:W-:-:S08]  /*32d0*/  DFMA R26, R26, R24, R12 ;  /* 0x000000181a1a722b */ /* 0x000fd0000000000c */
[----:B------:R-:W-:-:S08]  /*32e0*/  DADD R20, R18, R26 ;  /* 0x0000000012147229 */ /* 0x000fd0000000001a */
[--C-:B------:R-:W-:Y:S02]  /*32f0*/  DADD R12, R10, R20.reuse ;  /* 0x000000000a0c7229 */ /* 0x100fe40000000014 */
[----:B------:R-:W-:-:S06]  /*3300*/  DADD R18, R18, -R20 ;  /* 0x0000000012127229 */ /* 0x000fcc0000000814 */
[----:B------:R-:W-:Y:S02]  /*3310*/  DADD R10, R10, -R12 ;  /* 0x000000000a0a7229 */ /* 0x000fe4000000080c */
[----:B------:R-:W-:-:S06]  /*3320*/  DADD R18, R26, R18 ;  /* 0x000000001a127229 */ /* 0x000fcc0000000012 */
[----:B------:R-:W-:-:S08]  /*3330*/  DADD R10, R20, R10 ;  /* 0x00000000140a7229 */ /* 0x000fd0000000000a */
[----:B------:R-:W-:Y:S01]  /*3340*/  DADD R18, R18, R10 ;  /* 0x0000000012127229 */ /* 0x000fe2000000000a */
[C---:B------:R-:W-:Y:S02]  /*3350*/  VIADD R10, R3.reuse, 0xfffffc01 ;  /* 0xfffffc01030a7836 */ /* 0x040fe40000000000 */
[----:B------:R-:W-:Y:S02]  /*3360*/  @P1 VIADD R10, R3, 0xfffffc02 ;  /* 0xfffffc02030a1836 */ /* 0x000fe40000000000 */
[----:B------:R-:W-:-:S03]  /*3370*/  IMAD.MOV.U32 R11, RZ, RZ, 0x43300000 ;  /* 0x43300000ff0b7424 */ /* 0x000fc600078e00ff */
[----:B------:R-:W-:Y:S01]  /*3380*/  DADD R16, R16, R18 ;  /* 0x0000000010107229 */ /* 0x000fe20000000012 */
[----:B------:R-:W-:-:S06]  /*3390*/  LOP3.LUT R10, R10, 0x80000000, RZ, 0x3c, !PT ;  /* 0x800000000a0a7812 */ /* 0x000fcc00078e3cff */
[----:B------:R-:W-:Y:S01]  /*33a0*/  DADD R18, R10, -UR10 ;  /* 0x8000000a0a127e29 */ /* 0x000fe20008000000 */
[----:B------:R-:W-:Y:S01]  /*33b0*/  UMOV UR10, 0xfefa39ef ;  /* 0xfefa39ef000a7882 */ /* 0x000fe20000000000 */
[----:B------:R-:W-:Y:S01]  /*33c0*/  DADD R20, R12, R16 ;  /* 0x000000000c147229 */ /* 0x000fe20000000010 */
[----:B------:R-:W-:-:S07]  /*33d0*/  UMOV UR11, 0x3fe62e42 ;  /* 0x3fe62e42000b7882 */ /* 0x000fce0000000000 */
[--C-:B------:R-:W-:Y:S02]  /*33e0*/  DFMA R10, R18, UR10, R20.reuse ;  /* 0x0000000a120a7c2b */ /* 0x100fe40008000014 */
[----:B------:R-:W-:-:S06]  /*33f0*/  DADD R22, R12, -R20 ;  /* 0x000000000c167229 */ /* 0x000fcc0000000814 */
[----:B------:R-:W-:Y:S02]  /*3400*/  DFMA R12, R18, -UR10, R10 ;  /* 0x8000000a120c7c2b */ /* 0x000fe4000800000a */
[----:B------:R-:W-:-:S06]  /*3410*/  DADD R22, R16, R22 ;  /* 0x0000000010167229 */ /* 0x000fcc0000000016 */
[----:B------:R-:W-:-:S08]  /*3420*/  DADD R12, -R20, R12 ;  /* 0x00000000140c7229 */ /* 0x000fd0000000010c */
[----:B------:R-:W-:-:S08]  /*3430*/  DADD R12, R22, -R12 ;  /* 0x00000000160c7229 */ /* 0x000fd0000000080c */
[----:B------:R-:W-:-:S08]  /*3440*/  DFMA R16, R18, UR12, R12 ;  /* 0x0000000c12107c2b */ /* 0x000fd0000800000c */
[----:B------:R-:W-:-:S08]  /*3450*/  DADD R12, R10, R16 ;  /* 0x000000000a0c7229 */ /* 0x000fd00000000010 */
[----:B------:R-:W-:Y:S02]  /*3460*/  DADD R10, R10, -R12 ;  /* 0x000000000a0a7229 */ /* 0x000fe4000000080c */
[----:B------:R-:W-:-:S06]  /*3470*/  DMUL R18, R12, 2 ;  /* 0x400000000c127828 */ /* 0x000fcc0000000000 */
[----:B------:R-:W-:Y:S02]  /*3480*/  DADD R16, R16, R10 ;  /* 0x0000000010107229 */ /* 0x000fe4000000000a */
[----:B------:R-:W-:Y:S01]  /*3490*/  DFMA R12, R12, 2, -R18 ;  /* 0x400000000c0c782b */ /* 0x000fe20000000812 */
[----:B------:R-:W-:Y:S02]  /*34a0*/  IMAD.MOV.U32 R10, RZ, RZ, 0x652b82fe ;  /* 0x652b82feff0a7424 */ /* 0x000fe400078e00ff */
[----:B------:R-:W-:-:S05]  /*34b0*/  IMAD.MOV.U32 R11, RZ, RZ, 0x3ff71547 ;  /* 0x3ff71547ff0b7424 */ /* 0x000fca00078e00ff */
[----:B------:R-:W-:-:S08]  /*34c0*/  DFMA R16, R16, 2, R12 ;  /* 0x400000001010782b */ /* 0x000fd0000000000c */
[----:B------:R-:W-:-:S08]  /*34d0*/  DADD R20, R18, R16 ;  /* 0x0000000012147229 */ /* 0x000fd00000000010 */
[----:B------:R-:W-:Y:S02]  /*34e0*/  DFMA R10, R20, R10, 6.75539944105574400000e+15 ;  /* 0x43380000140a742b */ /* 0x000fe4000000000a */
[----:B------:R-:W-:Y:S01]  /*34f0*/  FSETP.GEU.AND P0, PT, |R21|, 4.1917929649353027344, PT ;  /* 0x4086232b1500780b */ /* 0x000fe20003f0e200 */
[----:B------:R-:W-:-:S05]  /*3500*/  DADD R18, R18, -R20 ;  /* 0x0000000012127229 */ /* 0x000fca0000000814 */
[----:B------:R-:W-:-:S03]  /*3510*/  DADD R12, R10, -6.75539944105574400000e+15 ;  /* 0xc33800000a0c7429 */ /* 0x000fc60000000000 */
[----:B------:R-:W-:-:S05]  /*3520*/  DADD R16, R16, R18 ;  /* 0x0000000010107229 */ /* 0x000fca0000000012 */
[----:B------:R-:W-:Y:S01]  /*3530*/  DFMA R22, R12, -UR10, R20 ;  /* 0x8000000a0c167c2b */ /* 0x000fe20008000014 */
[----:B------:R-:W-:Y:S01]  /*3540*/  UMOV UR10, 0x3b39803f ;  /* 0x3b39803f000a7882 */ /* 0x000fe20000000000 */
[----:B------:R-:W-:-:S06]  /*3550*/  UMOV UR11, 0x3c7abc9e ;  /* 0x3c7abc9e000b7882 */ /* 0x000fcc0000000000 */
[----:B------:R-:W-:Y:S01]  /*3560*/  DFMA R22, R12, -UR10, R22 ;  /* 0x8000000a0c167c2b */ /* 0x000fe20008000016 */
[----:B------:R-:W-:Y:S01]  /*3570*/  UMOV UR10, 0x69ce2bdf ;  /* 0x69ce2bdf000a7882 */ /* 0x000fe20000000000 */
[----:B------:R-:W-:Y:S01]  /*3580*/  IMAD.MOV.U32 R12, RZ, RZ, -0x35dec16 ;  /* 0xfca213eaff0c7424 */ /* 0x000fe200078e00ff */
[----:B------:R-:W-:Y:S01]  /*3590*/  MOV R13, 0x3e928af3 ;  /* 0x3e928af3000d7802 */ /* 0x000fe20000000f00 */
[----:B------:R-:W-:-:S05]  /*35a0*/  UMOV UR11, 0x3e5ade15 ;  /* 0x3e5ade15000b7882 */ /* 0x000fca0000000000 */
[----:B------:R-:W-:Y:S01]  /*35b0*/  DFMA R12, R22, UR10, R12 ;  /* 0x0000000a160c7c2b */ /* 0x000fe2000800000c */
[----:B------:R-:W-:Y:S01]  /*35c0*/  UMOV UR10, 0x62401315 ;  /* 0x62401315000a7882 */ /* 0x000fe20000000000 */
[----:B------:R-:W-:-:S06]  /*35d0*/  UMOV UR11, 0x3ec71dee ;  /* 0x3ec71dee000b7882 */ /* 0x000fcc0000000000 */
[----:B------:R-:W-:Y:S01]  /*35e0*/  DFMA R12, R22, R12, UR10 ;  /* 0x0000000a160c7e2b */ /* 0x000fe2000800000c */
        /* <DEDUP_REMOVED lines=20> */
[----:B------:R-:W-:-:S08]  /*3730*/  DFMA R12, R22, R12, UR10 ;  /* 0x0000000a160c7e2b */ /* 0x000fd0000800000c */
[----:B------:R-:W-:-:S08]  /*3740*/  DFMA R12, R22, R12, 1 ;  /* 0x3ff00000160c742b */ /* 0x000fd0000000000c */
[----:B------:R-:W-:-:S10]  /*3750*/  DFMA R12, R22, R12, 1 ;  /* 0x3ff00000160c742b */ /* 0x000fd4000000000c */
[----:B------:R-:W-:Y:S02]  /*3760*/  IMAD R19, R10, 0x100000, R13 ;  /* 0x001000000a137824 */ /* 0x000fe400078e020d */
[----:B------:R-:W-:Y:S01]  /*3770*/  IMAD.MOV.U32 R18, RZ, RZ, R12 ;  /* 0x000000ffff127224 */ /* 0x000fe200078e000c */
[----:B------:R-:W-:Y:S06]  /*3780*/  @!P0 BRA `(.L_x_74) ;  /* 0x0000000000308947 */ /* 0x000fec0003800000 */
[----:B------:R-:W-:Y:S01]  /*3790*/  FSETP.GEU.AND P1, PT, |R21|, 4.2275390625, PT ;  /* 0x408748001500780b */ /* 0x000fe20003f2e200 */
[C---:B------:R-:W-:Y:S02]  /*37a0*/  DADD R18, R20.reuse, +INF ;  /* 0x7ff0000014127429 */ /* 0x040fe40000000000 */
[----:B------:R-:W-:-:S08]  /*37b0*/  DSETP.GEU.AND P0, PT, R20, RZ, PT ;  /* 0x000000ff1400722a */ /* 0x000fd00003f0e000 */
[----:B------:R-:W-:Y:S02]  /*37c0*/  FSEL R18, R18, RZ, P0 ;  /* 0x000000ff12127208 */ /* 0x000fe40000000000 */
[----:B------:R-:W-:Y:S02]  /*37d0*/  @!P1 LEA.HI R3, R10, R10, RZ, 0x1 ;  /* 0x0000000a0a039211 */ /* 0x000fe400078f08ff */
[----:B------:R-:W-:Y:S02]  /*37e0*/  FSEL R19, R19, RZ, P0 ;  /* 0x000000ff13137208 */ /* 0x000fe40000000000 */
[----:B------:R-:W-:-:S05]  /*37f0*/  @!P1 SHF.R.S32.HI R3, RZ, 0x1, R3 ;  /* 0x00000001ff039819 */ /* 0x000fca0000011403 */
[----:B------:R-:W-:Y:S02]  /*3800*/  @!P1 IMAD.IADD R10, R10, 0x1, -R3 ;  /* 0x000000010a0a9824 */ /* 0x000fe400078e0a03 */
[----:B------:R-:W-:-:S03]  /*3810*/  @!P1 IMAD R13, R3, 0x100000, R13 ;  /* 0x00100000030d9824 */ /* 0x000fc600078e020d */
[----:B------:R-:W-:Y:S01]  /*3820*/  @!P1 LEA R11, R10, 0x3ff00000, 0x14 ;  /* 0x3ff000000a0b9811 */ /* 0x000fe200078ea0ff */
[----:B------:R-:W-:-:S06]  /*3830*/  @!P1 IMAD.MOV.U32 R10, RZ, RZ, RZ ;  /* 0x000000ffff0a9224 */ /* 0x000fcc00078e00ff */
[----:B------:R-:W-:-:S11]  /*3840*/  @!P1 DMUL R18, R12, R10 ;  /* 0x0000000a0c129228 */ /* 0x000fd60000000000 */
.L_x_74:
[----:B------:R-:W-:Y:S01]  /*3850*/  DFMA R16, R16, R18, R18 ;  /* 0x000000121010722b */ /* 0x000fe20000000012 */
[----:B------:R-:W-:Y:S01]  /*3860*/  IMAD.MOV.U32 R10, RZ, RZ, R4 ;  /* 0x000000ffff0a7224 */ /* 0x000fe200078e0004 */
[----:B------:R-:W-:Y:S01]  /*3870*/  DSETP.NEU.AND P0, PT, |R18|, +INF , PT ;  /* 0x7ff000001200742a */ /* 0x000fe20003f0d200 */
[----:B------:R-:W-:-:S07]  /*3880*/  IMAD.MOV.U32 R11, RZ, RZ, 0x0 ;  /* 0x00000000ff0b7424 */ /* 0x000fce00078e00ff */
[----:B------:R-:W-:Y:S02]  /*3890*/  FSEL R3, R18, R16, !P0 ;  /* 0x0000001012037208 */ /* 0x000fe40004000000 */
[----:B------:R-:W-:Y:S01]  /*38a0*/  FSEL R16, R19, R17, !P0 ;  /* 0x0000001113107208 */ /* 0x000fe20004000000 */
[----:B------:R-:W-:Y:S06]  /*38b0*/  RET.REL.NODEC R10 `(_Z17rms_normalizationPKfPfmm) ;  /* 0xffffffc40ad07950 */ /* 0x000fec0003c3ffff */
.L_x_75:
[----:B------:R-:W-:-:S00]  /*38c0*/  BRA `(.L_x_75) ;  /* 0xfffffffc00fc7947 */ /* 0x000fc0000383ffff */
[----:B------:R-:W-:-:S00]  /*38d0*/  NOP ;  /* 0x0000000000007918 */ /* 0x000fc00000000000 */
        /* <DEDUP_REMOVED lines=10> */
.L_x_78:


//--------------------- .nv.shared.reserved.0     --------------------------
	.section	.nv.shared.reserved.0,"aw",@nobits
	.weak		__nv_reservedSMEM_offset_0_alias
	.size		__nv_reservedSMEM_offset_0_alias, 0, 64
	.other		__nv_reservedSMEM_offset_0_alias,@"STO_CUDA_RESERVED_SHARED STV_DEFAULT"
__nv_reservedSMEM_offset_0_alias:
	.zero		0
	.zero		64


//--------------------- .nv.constant0._Z17rms_normalizationPKfPfmm --------------------------
	.section	.nv.constant0._Z17rms_normalizationPKfPfmm,"a",@progbits
	.sectionflags	@""
	.align	4
.nv.constant0._Z17rms_normalizationPKfPfmm:
	.zero		928


//--------------------- SYMBOLS --------------------------

	.type		.nv.reservedSmem.offset0,@object
	.size		.nv.reservedSmem.offset0,0x4
